	.target	sm_80

	.elftype	@"ET_EXEC"


//--------------------- .note.nv.tkinfo           --------------------------
	.section	.note.nv.tkinfo,"",@"SHT_NOTE"
	.sectionflags	@"SHF_NOTE_NV_TKINFO"
	.tkinfo
        /*0018*/ 	.word	0x00000002
        /*0030*/ 	.string	""
        /*0030*/ 	.string	"ptxas"
        /*0030*/ 	.string	"Cuda compilation tools, release 13.0, V13.0.88"
        /*0030*/ 	.string	"Build cuda_13.0.r13.0/compiler.36424714_0"
        /*0030*/ 	.string	"-v  -suppress-debug-info  -lineinfo  -arch sm_80 "



//--------------------- .note.nv.cuinfo           --------------------------
	.section	.note.nv.cuinfo,"",@"SHT_NOTE"
	.sectionflags	@"SHF_NOTE_NV_CUINFO"
        /*0018*/ 	.short	0x0002
        /*001a*/ 	.short	0x0050
        /*001c*/ 	.short	0x0082
	.zero		2


//--------------------- .nv.info                  --------------------------
	.section	.nv.info,"",@"SHT_CUDA_INFO"
	.align	4


	//----- nvinfo : EIATTR_REGCOUNT
	.align		4
        /*0000*/ 	.byte	0x04, 0x2f
        /*0002*/ 	.short	(.L_2 - .L_1)
	.align		4
.L_1:
        /*0004*/ 	.word	index@(attn_fwd)
        /*0008*/ 	.word	0x00000080


	//----- nvinfo : EIATTR_FRAME_SIZE
	.align		4
.L_2:
        /*000c*/ 	.byte	0x04, 0x11
        /*000e*/ 	.short	(.L_4 - .L_3)
	.align		4
.L_3:
        /*0010*/ 	.word	index@(attn_fwd)
        /*0014*/ 	.word	0x00000000


	//----- nvinfo : EIATTR_MIN_STACK_SIZE
	.align		4
.L_4:
        /*0018*/ 	.byte	0x04, 0x12
        /*001a*/ 	.short	(.L_6 - .L_5)
	.align		4
.L_5:
        /*001c*/ 	.word	index@(attn_fwd)
        /*0020*/ 	.word	0x00000000
.L_6:


//--------------------- .nv.info.attn_fwd         --------------------------
	.section	.nv.info.attn_fwd,"",@"SHT_CUDA_INFO"
	.sectionflags	@""
	.align	4


	//----- nvinfo : EIATTR_CUDA_API_VERSION
	.align		4
        /*0000*/ 	.byte	0x04, 0x37
        /*0002*/ 	.short	(.L_8 - .L_7)
.L_7:
        /*0004*/ 	.word	0x00000082


	//----- nvinfo : EIATTR_SW2861232_WAR
	.align		4
.L_8:
        /*0008*/ 	.byte	0x01, 0x35
	.zero		2


	//----- nvinfo : EIATTR_PARAM_CBANK
	.align		4
        /*000c*/ 	.byte	0x04, 0x0a
        /*000e*/ 	.short	(.L_10 - .L_9)
	.align		4
.L_9:
        /*0010*/ 	.word	index@(.nv.constant0.attn_fwd)
        /*0014*/ 	.short	0x0160
        /*0016*/ 	.short	0x0088


	//----- nvinfo : EIATTR_CBANK_PARAM_SIZE
	.align		4
.L_10:
        /*0018*/ 	.byte	0x03, 0x19
        /*001a*/ 	.short	0x0088


	//----- nvinfo : EIATTR_KPARAM_INFO
	.align		4
        /*001c*/ 	.byte	0x04, 0x17
        /*001e*/ 	.short	(.L_12 - .L_11)
.L_11:
        /*0020*/ 	.word	0x00000000
        /*0024*/ 	.short	0x0019
        /*0026*/ 	.short	0x0080
        /*0028*/ 	.byte	0x00, 0xf4, 0x21, 0x00


	//----- nvinfo : EIATTR_KPARAM_INFO
	.align		4
.L_12:
        /*002c*/ 	.byte	0x04, 0x17
        /*002e*/ 	.short	(.L_14 - .L_13)
.L_13:
        /*0030*/ 	.word	0x00000000
        /*0034*/ 	.short	0x0018
        /*0036*/ 	.short	0x0078
        /*0038*/ 	.byte	0x00, 0xf4, 0x21, 0x00


	//----- nvinfo : EIATTR_KPARAM_INFO
	.align		4
.L_14:
        /*003c*/ 	.byte	0x04, 0x17
        /*003e*/ 	.short	(.L_16 - .L_15)
.L_15:
        /*0040*/ 	.word	0x00000000
        /*0044*/ 	.short	0x0017
        /*0046*/ 	.short	0x0070
        /*0048*/ 	.byte	0x00, 0xf0, 0x11, 0x00


	//----- nvinfo : EIATTR_KPARAM_INFO
	.align		4
.L_16:
        /*004c*/ 	.byte	0x04, 0x17
        /*004e*/ 	.short	(.L_18 - .L_17)
.L_17:
        /*0050*/ 	.word	0x00000000
        /*0054*/ 	.short	0x0016
        /*0056*/ 	.short	0x006c
        /*0058*/ 	.byte	0x00, 0xf0, 0x11, 0x00


	//----- nvinfo : EIATTR_KPARAM_INFO
	.align		4
.L_18:
        /*005c*/ 	.byte	0x04, 0x17
        /*005e*/ 	.short	(.L_20 - .L_19)
.L_19:
        /*0060*/ 	.word	0x00000000
        /*0064*/ 	.short	0x0015
        /*0066*/ 	.short	0x0068
        /*0068*/ 	.byte	0x00, 0xf0, 0x11, 0x00


	//----- nvinfo : EIATTR_KPARAM_INFO
	.align		4
.L_20:
        /*006c*/ 	.byte	0x04, 0x17
        /*006e*/ 	.short	(.L_22 - .L_21)
.L_21:
        /*0070*/ 	.word	0x00000000
        /*0074*/ 	.short	0x0014
        /*0076*/ 	.short	0x0064
        /*0078*/ 	.byte	0x00, 0xf0, 0x11, 0x00


	//----- nvinfo : EIATTR_KPARAM_INFO
	.align		4
.L_22:
        /*007c*/ 	.byte	0x04, 0x17
        /*007e*/ 	.short	(.L_24 - .L_23)
.L_23:
        /*0080*/ 	.word	0x00000000
        /*0084*/ 	.short	0x0013
        /*0086*/ 	.short	0x0060
        /*0088*/ 	.byte	0x00, 0xf0, 0x11, 0x00


	//----- nvinfo : EIATTR_KPARAM_INFO
	.align		4
.L_24:
        /*008c*/ 	.byte	0x04, 0x17
        /*008e*/ 	.short	(.L_26 - .L_25)
.L_25:
        /*0090*/ 	.word	0x00000000
        /*0094*/ 	.short	0x0012
        /*0096*/ 	.short	0x005c
        /*0098*/ 	.byte	0x00, 0xf0, 0x11, 0x00


	//----- nvinfo : EIATTR_KPARAM_INFO
	.align		4
.L_26:
        /*009c*/ 	.byte	0x04, 0x17
        /*009e*/ 	.short	(.L_28 - .L_27)
.L_27:
        /*00a0*/ 	.word	0x00000000
        /*00a4*/ 	.short	0x0011
        /*00a6*/ 	.short	0x0058
        /*00a8*/ 	.byte	0x00, 0xf0, 0x11, 0x00


	//----- nvinfo : EIATTR_KPARAM_INFO
	.align		4
.L_28:
        /*00ac*/ 	.byte	0x04, 0x17
        /*00ae*/ 	.short	(.L_30 - .L_29)
.L_29:
        /*00b0*/ 	.word	0x00000000
        /*00b4*/ 	.short	0x0010
        /*00b6*/ 	.short	0x0054
        /*00b8*/ 	.byte	0x00, 0xf0, 0x11, 0x00


	//----- nvinfo : EIATTR_KPARAM_INFO
	.align		4
.L_30:
        /*00bc*/ 	.byte	0x04, 0x17
        /*00be*/ 	.short	(.L_32 - .L_31)
.L_31:
        /*00c0*/ 	.word	0x00000000
        /*00c4*/ 	.short	0x000f
        /*00c6*/ 	.short	0x0050
        /*00c8*/ 	.byte	0x00, 0xf0, 0x11, 0x00


	//----- nvinfo : EIATTR_KPARAM_INFO
	.align		4
.L_32:
        /*00cc*/ 	.byte	0x04, 0x17
        /*00ce*/ 	.short	(.L_34 - .L_33)
.L_33:
        /*00d0*/ 	.word	0x00000000
        /*00d4*/ 	.short	0x000e
        /*00d6*/ 	.short	0x004c
        /*00d8*/ 	.byte	0x00, 0xf0, 0x11, 0x00


	//----- nvinfo : EIATTR_KPARAM_INFO
	.align		4
.L_34:
        /*00dc*/ 	.byte	0x04, 0x17
        /*00de*/ 	.short	(.L_36 - .L_35)
.L_35:
        /*00e0*/ 	.word	0x00000000
        /*00e4*/ 	.short	0x000d
        /*00e6*/ 	.short	0x0048
        /*00e8*/ 	.byte	0x00, 0xf0, 0x11, 0x00


	//----- nvinfo : EIATTR_KPARAM_INFO
	.align		4
.L_36:
        /*00ec*/ 	.byte	0x04, 0x17
        /*00ee*/ 	.short	(.L_38 - .L_37)
.L_37:
        /*00f0*/ 	.word	0x00000000
        /*00f4*/ 	.short	0x000c
        /*00f6*/ 	.short	0x0044
        /*00f8*/ 	.byte	0x00, 0xf0, 0x11, 0x00


	//----- nvinfo : EIATTR_KPARAM_INFO
	.align		4
.L_38:
        /*00fc*/ 	.byte	0x04, 0x17
        /*00fe*/ 	.short	(.L_40 - .L_39)
.L_39:
        /*0100*/ 	.word	0x00000000
        /*0104*/ 	.short	0x000b
        /*0106*/ 	.short	0x0040
        /*0108*/ 	.byte	0x00, 0xf0, 0x11, 0x00


	//----- nvinfo : EIATTR_KPARAM_INFO
	.align		4
.L_40:
        /*010c*/ 	.byte	0x04, 0x17
        /*010e*/ 	.short	(.L_42 - .L_41)
.L_41:
        /*0110*/ 	.word	0x00000000
        /*0114*/ 	.short	0x000a
        /*0116*/ 	.short	0x003c
        /*0118*/ 	.byte	0x00, 0xf0, 0x11, 0x00


	//----- nvinfo : EIATTR_KPARAM_INFO
	.align		4
.L_42:
        /*011c*/ 	.byte	0x04, 0x17
        /*011e*/ 	.short	(.L_44 - .L_43)
.L_43:
        /*0120*/ 	.word	0x00000000
        /*0124*/ 	.short	0x0009
        /*0126*/ 	.short	0x0038
        /*0128*/ 	.byte	0x00, 0xf0, 0x11, 0x00


	//----- nvinfo : EIATTR_KPARAM_INFO
	.align		4
.L_44:
        /*012c*/ 	.byte	0x04, 0x17
        /*012e*/ 	.short	(.L_46 - .L_45)
.L_45:
        /*0130*/ 	.word	0x00000000
        /*0134*/ 	.short	0x0008
        /*0136*/ 	.short	0x0034
        /*0138*/ 	.byte	0x00, 0xf0, 0x11, 0x00


	//----- nvinfo : EIATTR_KPARAM_INFO
	.align		4
.L_46:
        /*013c*/ 	.byte	0x04, 0x17
        /*013e*/ 	.short	(.L_48 - .L_47)
.L_47:
        /*0140*/ 	.word	0x00000000
        /*0144*/ 	.short	0x0007
        /*0146*/ 	.short	0x0030
        /*0148*/ 	.byte	0x00, 0xf0, 0x11, 0x00


	//----- nvinfo : EIATTR_KPARAM_INFO
	.align		4
.L_48:
        /*014c*/ 	.byte	0x04, 0x17
        /*014e*/ 	.short	(.L_50 - .L_49)
.L_49:
        /*0150*/ 	.word	0x00000000
        /*0154*/ 	.short	0x0006
        /*0156*/ 	.short	0x002c
        /*0158*/ 	.byte	0x00, 0xf0, 0x11, 0x00


	//----- nvinfo : EIATTR_KPARAM_INFO
	.align		4
.L_50:
        /*015c*/ 	.byte	0x04, 0x17
        /*015e*/ 	.short	(.L_52 - .L_51)
.L_51:
        /*0160*/ 	.word	0x00000000
        /*0164*/ 	.short	0x0005
        /*0166*/ 	.short	0x0028
        /*0168*/ 	.byte	0x00, 0xf0, 0x11, 0x00


	//----- nvinfo : EIATTR_KPARAM_INFO
	.align		4
.L_52:
        /*016c*/ 	.byte	0x04, 0x17
        /*016e*/ 	.short	(.L_54 - .L_53)
.L_53:
        /*0170*/ 	.word	0x00000000
        /*0174*/ 	.short	0x0004
        /*0176*/ 	.short	0x0020
        /*0178*/ 	.byte	0x00, 0xf4, 0x21, 0x00


	//----- nvinfo : EIATTR_KPARAM_INFO
	.align		4
.L_54:
        /*017c*/ 	.byte	0x04, 0x17
        /*017e*/ 	.short	(.L_56 - .L_55)
.L_55:
        /*0180*/ 	.word	0x00000000
        /*0184*/ 	.short	0x0003
        /*0186*/ 	.short	0x0018
        /*0188*/ 	.byte	0x00, 0xf4, 0x21, 0x00


	//----- nvinfo : EIATTR_KPARAM_INFO
	.align		4
.L_56:
        /*018c*/ 	.byte	0x04, 0x17
        /*018e*/ 	.short	(.L_58 - .L_57)
.L_57:
        /*0190*/ 	.word	0x00000000
        /*0194*/ 	.short	0x0002
        /*0196*/ 	.short	0x0010
        /*0198*/ 	.byte	0x00, 0xf4, 0x21, 0x00


	//----- nvinfo : EIATTR_KPARAM_INFO
	.align		4
.L_58:
        /*019c*/ 	.byte	0x04, 0x17
        /*019e*/ 	.short	(.L_60 - .L_59)
.L_59:
        /*01a0*/ 	.word	0x00000000
        /*01a4*/ 	.short	0x0001
        /*01a6*/ 	.short	0x0008
        /*01a8*/ 	.byte	0x00, 0xf4, 0x21, 0x00


	//----- nvinfo : EIATTR_KPARAM_INFO
	.align		4
.L_60:
        /*01ac*/ 	.byte	0x04, 0x17
        /*01ae*/ 	.short	(.L_62 - .L_61)
.L_61:
        /*01b0*/ 	.word	0x00000000
        /*01b4*/ 	.short	0x0000
        /*01b6*/ 	.short	0x0000
        /*01b8*/ 	.byte	0x00, 0xf4, 0x21, 0x00


	//----- nvinfo : EIATTR_MAXREG_COUNT
	.align		4
.L_62:
        /*01bc*/ 	.byte	0x03, 0x1b
        /*01be*/ 	.short	0x00ff


	//----- nvinfo : EIATTR_NUM_BARRIERS
	.align		4
        /*01c0*/ 	.byte	0x02, 0x4c
        /*01c2*/ 	.byte	0x01
	.zero		1


	//----- nvinfo : EIATTR_MERCURY_ISA_VERSION
	.align		4
        /*01c4*/ 	.byte	0x03, 0x5f
        /*01c6*/ 	.short	0x0000


	//----- nvinfo : EIATTR_COOP_GROUP_MASK_REGIDS
	.align		4
        /*01c8*/ 	.byte	0x04, 0x29
        /*01ca*/ 	.short	(.L_64 - .L_63)


	//   ....[0]....
.L_63:
        /*01cc*/ 	.word	0xffffffff


	//   ....[1]....
        /*01d0*/ 	.word	0xffffffff


	//   ....[2]....
        /*01d4*/ 	.word	0xffffffff


	//   ....[3]....
        /*01d8*/ 	.word	0xffffffff


	//   ....[4]....
        /*01dc*/ 	.word	0xffffffff


	//   ....[5]....
        /*01e0*/ 	.word	0xffffffff


	//   ....[6]....
        /*01e4*/ 	.word	0xffffffff


	//   ....[7]....
        /*01e8*/ 	.word	0xffffffff


	//----- nvinfo : EIATTR_COOP_GROUP_INSTR_OFFSETS
	.align		4
.L_64:
        /*01ec*/ 	.byte	0x04, 0x28
        /*01ee*/ 	.short	(.L_66 - .L_65)


	//   ....[0]....
.L_65:
        /*01f0*/ 	.word	0x00001190


	//   ....[1]....
        /*01f4*/ 	.word	0x00001230


	//   ....[2]....
        /*01f8*/ 	.word	0x00001240


	//   ....[3]....
        /*01fc*/ 	.word	0x00001280


	//   ....[4]....
        /*0200*/ 	.word	0x00001df0


	//   ....[5]....
        /*0204*/ 	.word	0x00001e00


	//   ....[6]....
        /*0208*/ 	.word	0x00001e80


	//   ....[7]....
        /*020c*/ 	.word	0x00001ea0


	//----- nvinfo : EIATTR_EXIT_INSTR_OFFSETS
	.align		4
.L_66:
        /*0210*/ 	.byte	0x04, 0x1c
        /*0212*/ 	.short	(.L_68 - .L_67)


	//   ....[0]....
.L_67:
        /*0214*/ 	.word	0x00002c60


	//   ....[1]....
        /*0218*/ 	.word	0x00002d00


	//----- nvinfo : EIATTR_REQNTID
	.align		4
.L_68:
        /*021c*/ 	.byte	0x04, 0x10
        /*021e*/ 	.short	(.L_70 - .L_69)
.L_69:
        /*0220*/ 	.word	0x00000100
        /*0224*/ 	.word	0x00000001
        /*0228*/ 	.word	0x00000001
.L_70:


//--------------------- .nv.callgraph             --------------------------
	.section	.nv.callgraph,"",@"SHT_CUDA_CALLGRAPH"
	.align	4
	.sectionentsize	8
	.align		4
        /*0000*/ 	.word	0x00000000
	.align		4
        /*0004*/ 	.word	0xffffffff
	.align		4
        /*0008*/ 	.word	0x00000000
	.align		4
        /*000c*/ 	.word	0xfffffffe
	.align		4
        /*0010*/ 	.word	0x00000000
	.align		4
        /*0014*/ 	.word	0xfffffffd
	.align		4
        /*0018*/ 	.word	0x00000000
	.align		4
        /*001c*/ 	.word	0xfffffffc


//--------------------- .nv.rel.action            --------------------------
	.section	.nv.rel.action,"",@"SHT_CUDA_RELOCINFO"
	.align	8
	.sectionentsize	8
        /*0000*/ 	.byte	0x73, 0x00, 0x00, 0x00, 0x00, 0x00, 0x00, 0x00, 0x00, 0x00, 0x00, 0x11, 0x25, 0x00, 0x05, 0x36


//--------------------- .nv.constant4             --------------------------
	.section	.nv.constant4,"a",@progbits
	.align	8
	.align		8
.nv.constant4:
        /*0000*/ 	.dword	_$_str


//--------------------- .nv.constant0.attn_fwd    --------------------------
	.section	.nv.constant0.attn_fwd,"a",@progbits
	.sectionflags	@""
	.align	4
.nv.constant0.attn_fwd:
	.zero		488


//--------------------- .text.attn_fwd            --------------------------
	.section	.text.attn_fwd,"ax",@progbits
	.sectioninfo	@"SHI_REGISTERS=128"
	.align	128
        .global         attn_fwd
        .type           attn_fwd,@function
        .size           attn_fwd,(.L_x_3 - attn_fwd)
        .other          attn_fwd,@"STO_CUDA_ENTRY STV_DEFAULT"
attn_fwd:
.text.attn_fwd:
[----:B------:R-:W-:Y:S02]  /*0000*/  MOV R1, c[0x0][0x28] ;  /* 0x00000a0000017a02 */ /* 0x000fe40000000f00 */
[----:B------:R-:W0:Y:S01]  /*0010*/  S2R R124, SR_TID.X ;  /* 0x00000000007c7919 */ /* 0x000e220000002100 */
[----:B------:R-:W-:Y:S01]  /*0020*/  MOV R4, c[0x0][0x198] ;  /* 0x0000660000047a02 */ /* 0x000fe20000000f00 */
[----:B------:R-:W-:Y:S02]  /*0030*/  ULDC.64 UR4, c[0x0][0x118] ;  /* 0x0000460000047ab9 */ /* 0x000fe40000000a00 */
[----:B------:R-:W1:Y:S04]  /*0040*/  S2R R3, SR_CTAID.X ;  /* 0x0000000000037919 */ /* 0x000e680000002500 */
[----:B------:R-:W2:Y:S01]  /*0050*/  S2R R13, SR_CTAID.Y ;  /* 0x00000000000d7919 */ /* 0x000ea20000002600 */
[----:B0-----:R-:W-:Y:S02]  /*0060*/  LOP3.LUT R10, R124, 0x1f, RZ, 0xc0, !PT ;  /* 0x0000001f7c0a7812 */ /* 0x001fe400078ec0ff */
[----:B------:R-:W-:-:S02]  /*0070*/  SHF.R.U32.HI R123, RZ, 0x5, R124 ;  /* 0x00000005ff7b7819 */ /* 0x000fc4000001167c */
[----:B-1----:R-:W-:Y:S02]  /*0080*/  LEA R120, R3, R10, 0x5 ;  /* 0x0000000a03787211 */ /* 0x002fe400078e28ff */
[----:B------:R-:W-:Y:S01]  /*0090*/  SGXT.U32 R123, R123, 0x3 ;  /* 0x000000037b7b781a */ /* 0x000fe20000000000 */
[----:B--2---:R-:W-:Y:S01]  /*00a0*/  IMAD R0, R13, c[0x0][0x190], RZ ;  /* 0x000064000d007a24 */ /* 0x004fe200078e02ff */
[----:B------:R-:W-:Y:S01]  /*00b0*/  LEA.HI R14, R124, 0x18, RZ, 0x1b ;  /* 0x000000187c0e7811 */ /* 0x000fe200078fd8ff */
[----:B------:R-:W-:Y:S02]  /*00c0*/  IMAD R3, R120, c[0x0][0x194], RZ ;  /* 0x0000650078037a24 */ /* 0x000fe400078e02ff */
[----:B------:R-:W-:Y:S01]  /*00d0*/  IMAD R7, R123, c[0x0][0x198], RZ ;  /* 0x000066007b077a24 */ /* 0x000fe200078e02ff */
[C---:B------:R-:W-:Y:S01]  /*00e0*/  SHF.L.U32 R2, R0.reuse, 0x1, RZ ;  /* 0x0000000100027819 */ /* 0x040fe200000006ff */
[----:B------:R-:W-:Y:S01]  /*00f0*/  IMAD.HI R0, R0, 0x2, RZ ;  /* 0x0000000200007827 */ /* 0x000fe200078e02ff */
[----:B------:R-:W-:-:S02]  /*0100*/  SHF.L.U32 R5, R3, 0x1, RZ ;  /* 0x0000000103057819 */ /* 0x000fc400000006ff */
[C---:B------:R-:W-:Y:S01]  /*0110*/  LEA R9, R4.reuse, R7, 0x3 ;  /* 0x0000000704097211 */ /* 0x040fe200078e18ff */
[----:B------:R-:W-:Y:S01]  /*0120*/  IMAD.HI R3, R3, 0x2, RZ ;  /* 0x0000000203037827 */ /* 0x000fe200078e02ff */
[----:B------:R-:W-:Y:S02]  /*0130*/  IADD3 R8, P0, P1, R5, c[0x0][0x160], R2 ;  /* 0x0000580005087a10 */ /* 0x000fe4000791e002 */
[----:B------:R-:W-:Y:S01]  /*0140*/  LEA R11, R4, R9, 0x3 ;  /* 0x00000009040b7211 */ /* 0x000fe200078e18ff */
[----:B------:R-:W-:Y:S01]  /*0150*/  IMAD R12, R14, c[0x0][0x198], RZ ;  /* 0x000066000e0c7a24 */ /* 0x000fe200078e02ff */
[----:B------:R-:W-:Y:S02]  /*0160*/  IADD3.X R0, R3, c[0x0][0x164], R0, P0, P1 ;  /* 0x0000590003007a10 */ /* 0x000fe400007e2400 */
[-C--:B------:R-:W-:Y:S02]  /*0170*/  LEA R2, P0, R7, R8.reuse, 0x1 ;  /* 0x0000000807027211 */ /* 0x080fe400078008ff */
[----:B------:R-:W-:-:S02]  /*0180*/  LEA R4, P1, R9, R8, 0x1 ;  /* 0x0000000809047211 */ /* 0x000fc400078208ff */
[-C--:B------:R-:W-:Y:S02]  /*0190*/  LEA R6, P2, R11, R8.reuse, 0x1 ;  /* 0x000000080b067211 */ /* 0x080fe400078408ff */
[C---:B------:R-:W-:Y:S02]  /*01a0*/  LEA R8, P3, R12.reuse, R8, 0x1 ;  /* 0x000000080c087211 */ /* 0x040fe400078608ff */
[-C--:B------:R-:W-:Y:S02]  /*01b0*/  LEA.HI.X.SX32 R3, R7, R0.reuse, 0x1, P0 ;  /* 0x0000000007037211 */ /* 0x080fe400000f0eff */
[-C--:B------:R-:W-:Y:S02]  /*01c0*/  LEA.HI.X.SX32 R5, R9, R0.reuse, 0x1, P1 ;  /* 0x0000000009057211 */ /* 0x080fe400008f0eff */
[-C--:B------:R-:W-:Y:S02]  /*01d0*/  LEA.HI.X.SX32 R7, R11, R0.reuse, 0x1, P2 ;  /* 0x000000000b077211 */ /* 0x080fe400010f0eff */
[----:B------:R-:W-:Y:S01]  /*01e0*/  LEA.HI.X.SX32 R9, R12, R0, 0x1, P3 ;  /* 0x000000000c097211 */ /* 0x000fe200018f0eff */
[----:B------:R-:W2:Y:S04]  /*01f0*/  LDG.E.U16 R3, [R2.64] ;  /* 0x0000000402037981 */ /* 0x000ea8000c1e1500 */
[----:B------:R0:W3:Y:S04]  /*0200*/  LDG.E.U16 R5, [R4.64] ;  /* 0x0000000404057981 */ /* 0x0000e8000c1e1500 */
[----:B------:R1:W4:Y:S04]  /*0210*/  LDG.E.U16 R7, [R6.64] ;  /* 0x0000000406077981 */ /* 0x000328000c1e1500 */
[----:B------:R5:W4:Y:S01]  /*0220*/  LDG.E.U16 R11, [R8.64] ;  /* 0x00000004080b7981 */ /* 0x000b22000c1e1500 */
[C---:B------:R-:W-:Y:S01]  /*0230*/  LOP3.LUT R15, R124.reuse, 0xc0, RZ, 0xc0, !PT ;  /* 0x000000c07c0f7812 */ /* 0x040fe200078ec0ff */
[----:B------:R-:W-:Y:S01]  /*0240*/  CS2R R28, SRZ ;  /* 0x00000000001c7805 */ /* 0x000fe2000001ff00 */
[----:B------:R-:W-:Y:S01]  /*0250*/  SHF.L.U32 R125, R124, 0x1, RZ ;  /* 0x000000017c7d7819 */ /* 0x000fe200000006ff */
[----:B------:R-:W-:Y:S01]  /*0260*/  CS2R R30, SRZ ;  /* 0x00000000001e7805 */ /* 0x000fe2000001ff00 */
[----:B------:R-:W-:Y:S01]  /*0270*/  SHF.R.U32.HI R0, RZ, 0x2, R15 ;  /* 0x00000002ff007819 */ /* 0x000fe2000001160f */
[----:B------:R-:W-:Y:S01]  /*0280*/  CS2R R24, SRZ ;  /* 0x0000000000187805 */ /* 0x000fe2000001ff00 */
[----:B------:R-:W-:Y:S01]  /*0290*/  MOV R12, c[0x0][0x1d0] ;  /* 0x00007400000c7a02 */ /* 0x000fe20000000f00 */
[----:B------:R-:W-:Y:S01]  /*02a0*/  CS2R R26, SRZ ;  /* 0x00000000001a7805 */ /* 0x000fe2000001ff00 */
[----:B------:R-:W-:Y:S01]  /*02b0*/  LOP3.LUT R0, R0, 0x1fe, R125, 0x78, !PT ;  /* 0x000001fe00007812 */ /* 0x000fe200078e787d */
[----:B------:R-:W-:Y:S01]  /*02c0*/  CS2R R20, SRZ ;  /* 0x0000000000147805 */ /* 0x000fe2000001ff00 */
[----:B------:R-:W-:Y:S01]  /*02d0*/  ISETP.GE.AND P0, PT, R12, 0x1, PT ;  /* 0x000000010c00780c */ /* 0x000fe20003f06270 */
[----:B------:R-:W-:Y:S01]  /*02e0*/  CS2R R22, SRZ ;  /* 0x0000000000167805 */ /* 0x000fe2000001ff00 */
[----:B------:R-:W-:Y:S01]  /*02f0*/  MOV R36, 0xff800000 ;  /* 0xff80000000247802 */ /* 0x000fe20000000f00 */
[----:B------:R-:W-:Y:S01]  /*0300*/  CS2R R16, SRZ ;  /* 0x0000000000107805 */ /* 0x000fe2000001ff00 */
[----:B0-----:R-:W-:Y:S01]  /*0310*/  MOV R4, 0x3f800000 ;  /* 0x3f80000000047802 */ /* 0x001fe20000000f00 */
[----:B------:R-:W-:Y:S01]  /*0320*/  CS2R R18, SRZ ;  /* 0x0000000000127805 */ /* 0x000fe2000001ff00 */
[----:B-----5:R-:W-:-:S02]  /*0330*/  MOV R9, 0x3f800000 ;  /* 0x3f80000000097802 */ /* 0x020fc40000000f00 */
[----:B------:R-:W-:Y:S02]  /*0340*/  MOV R64, 0xff800000 ;  /* 0xff80000000407802 */ /* 0x000fe40000000f00 */
[C---:B-1----:R-:W-:Y:S02]  /*0350*/  LOP3.LUT R6, R124.reuse, 0x3f, RZ, 0xc0, !PT ;  /* 0x0000003f7c067812 */ /* 0x042fe400078ec0ff */
[C---:B------:R-:W-:Y:S02]  /*0360*/  SHF.L.U32 R32, R124.reuse, 0x3, RZ ;  /* 0x000000037c207819 */ /* 0x040fe400000006ff */
[----:B------:R-:W-:Y:S01]  /*0370*/  SHF.L.U32 R15, R124, 0x5, RZ ;  /* 0x000000057c0f7819 */ /* 0x000fe200000006ff */
[----:B--2---:R0:W-:Y:S04]  /*0380*/  STS.U16 [R0+0x1000], R3 ;  /* 0x0010000300007388 */ /* 0x0041e80000000400 */
[----:B---3--:R0:W-:Y:S04]  /*0390*/  STS.U16 [R0+0x1200], R5 ;  /* 0x0012000500007388 */ /* 0x0081e80000000400 */
[----:B----4-:R0:W-:Y:S04]  /*03a0*/  STS.U16 [R0+0x1400], R7 ;  /* 0x0014000700007388 */ /* 0x0101e80000000400 */
[----:B------:R0:W-:Y:S01]  /*03b0*/  STS.U16 [R0+0x1600], R11 ;  /* 0x0016000b00007388 */ /* 0x0001e20000000400 */
[----:B------:R-:W-:Y:S05]  /*03c0*/  @!P0 BRA `(.L_x_0) ;  /* 0x00001c6000008947 */ /* 0x000fea0003800000 */
[----:B------:R-:W-:Y:S01]  /*03d0*/  IMAD R10, R10, c[0x0][0x1a8], RZ ;  /* 0x00006a000a0a7a24 */ /* 0x000fe200078e02ff */
[----:B0-----:R-:W-:Y:S01]  /*03e0*/  LOP3.LUT R11, R124, 0x7, RZ, 0xc0, !PT ;  /* 0x000000077c0b7812 */ /* 0x001fe200078ec0ff */
[----:B------:R-:W-:Y:S01]  /*03f0*/  IMAD R2, R13, c[0x0][0x1a0], RZ ;  /* 0x000068000d027a24 */ /* 0x000fe200078e02ff */
[----:B------:R-:W-:Y:S01]  /*0400*/  LOP3.LUT R93, R15, 0x200, RZ, 0xc0, !PT ;  /* 0x000002000f5d7812 */ /* 0x000fe200078ec0ff */
[C---:B------:R-:W-:Y:S01]  /*0410*/  IMAD.HI R7, R10.reuse, 0x2, RZ ;  /* 0x000000020a077827 */ /* 0x040fe200078e02ff */
[----:B------:R-:W-:Y:S01]  /*0420*/  SHF.L.U32 R5, R10, 0x1, RZ ;  /* 0x000000010a057819 */ /* 0x000fe200000006ff */
[----:B------:R-:W-:Y:S01]  /*0430*/  CS2R R28, SRZ ;  /* 0x00000000001c7805 */ /* 0x000fe2000001ff00 */
[C---:B------:R-:W-:Y:S01]  /*0440*/  SHF.L.U32 R4, R2.reuse, 0x1, RZ ;  /* 0x0000000102047819 */ /* 0x040fe200000006ff */
[----:B------:R-:W-:Y:S01]  /*0450*/  IMAD.HI R2, R2, 0x2, RZ ;  /* 0x0000000202027827 */ /* 0x000fe200078e02ff */
[----:B------:R-:W-:Y:S01]  /*0460*/  MOV R15, c[0x0][0x1a4] ;  /* 0x00006900000f7a02 */ /* 0x000fe20000000f00 */
[----:B------:R-:W-:Y:S01]  /*0470*/  CS2R R30, SRZ ;  /* 0x00000000001e7805 */ /* 0x000fe2000001ff00 */
[----:B------:R-:W-:Y:S01]  /*0480*/  IADD3 R107, P0, P1, R5, c[0x0][0x168], R4 ;  /* 0x00005a00056b7a10 */ /* 0x000fe2000791e004 */
[----:B------:R-:W-:Y:S01]  /*0490*/  IMAD R3, R13, c[0x0][0x1b0], RZ ;  /* 0x00006c000d037a24 */ /* 0x000fe200078e02ff */
[----:B------:R-:W-:Y:S01]  /*04a0*/  LOP3.LUT R5, R125, 0x10, RZ, 0xc0, !PT ;  /* 0x000000107d057812 */ /* 0x000fe200078ec0ff */
[----:B------:R-:W-:Y:S01]  /*04b0*/  IMAD R8, R6, c[0x0][0x1b4], RZ ;  /* 0x00006d0006087a24 */ /* 0x000fe200078e02ff */
[----:B------:R-:W-:Y:S01]  /*04c0*/  IADD3.X R13, R7, c[0x0][0x16c], R2, P0, P1 ;  /* 0x00005b00070d7a10 */ /* 0x000fe200007e2402 */
[----:B------:R-:W-:Y:S01]  /*04d0*/  IMAD R4, R123, c[0x0][0x1a4], RZ ;  /* 0x000069007b047a24 */ /* 0x000fe200078e02ff */
[----:B------:R-:W-:Y:S01]  /*04e0*/  LOP3.LUT R2, R32, 0x30, RZ, 0xc0, !PT ;  /* 0x0000003020027812 */ /* 0x000fe200078ec0ff */
[----:B------:R-:W-:Y:S01]  /*04f0*/  CS2R R24, SRZ ;  /* 0x0000000000187805 */ /* 0x000fe2000001ff00 */
[C---:B------:R-:W-:Y:S01]  /*0500*/  SHF.L.U32 R6, R3.reuse, 0x1, RZ ;  /* 0x0000000103067819 */ /* 0x040fe200000006ff */
[----:B------:R-:W-:Y:S01]  /*0510*/  IMAD.HI R3, R3, 0x2, RZ ;  /* 0x0000000203037827 */ /* 0x000fe200078e02ff */
[C---:B------:R-:W-:Y:S01]  /*0520*/  SHF.L.U32 R9, R8.reuse, 0x1, RZ ;  /* 0x0000000108097819 */ /* 0x040fe200000006ff */
[----:B------:R-:W-:Y:S01]  /*0530*/  CS2R R26, SRZ ;  /* 0x00000000001a7805 */ /* 0x000fe2000001ff00 */
[--C-:B------:R-:W-:Y:S01]  /*0540*/  SHF.R.U32.HI R7, RZ, 0x6, R124.reuse ;  /* 0x00000006ff077819 */ /* 0x100fe2000001167c */
[----:B------:R-:W-:Y:S01]  /*0550*/  IMAD.HI R8, R8, 0x2, RZ ;  /* 0x0000000208087827 */ /* 0x000fe200078e02ff */
[----:B------:R-:W-:Y:S01]  /*0560*/  LEA R12, R11, R2, 0x6 ;  /* 0x000000020b0c7211 */ /* 0x000fe200078e30ff */
[----:B------:R-:W-:Y:S01]  /*0570*/  CS2R R20, SRZ ;  /* 0x0000000000147805 */ /* 0x000fe2000001ff00 */
[----:B------:R-:W-:Y:S01]  /*0580*/  LOP3.LUT R5, R5, 0x20, R124, 0xf8, !PT ;  /* 0x0000002005057812 */ /* 0x000fe200078ef87c */
[----:B------:R-:W-:Y:S01]  /*0590*/  CS2R R22, SRZ ;  /* 0x0000000000167805 */ /* 0x000fe2000001ff00 */
[----:B------:R-:W-:Y:S01]  /*05a0*/  IADD3 R86, P2, P3, R9, c[0x0][0x170], R6 ;  /* 0x00005c0009567a10 */ /* 0x000fe20007b5e006 */
[----:B------:R-:W-:Y:S01]  /*05b0*/  CS2R R18, SRZ ;  /* 0x0000000000127805 */ /* 0x000fe2000001ff00 */
[----:B------:R-:W-:-:S02]  /*05c0*/  SGXT.U32 R2, R7, 0x2 ;  /* 0x000000020702781a */ /* 0x000fc40000000000 */
[----:B------:R-:W-:Y:S02]  /*05d0*/  LOP3.LUT R6, R12, R5, RZ, 0x3c, !PT ;  /* 0x000000050c067212 */ /* 0x000fe400078e3cff */
[----:B------:R-:W-:Y:S01]  /*05e0*/  IADD3.X R10, R8, c[0x0][0x174], R3, P2, P3 ;  /* 0x00005d00080a7a10 */ /* 0x000fe200017e6403 */
[----:B------:R-:W-:Y:S01]  /*05f0*/  IMAD R8, R2, c[0x0][0x1b8], RZ ;  /* 0x00006e0002087a24 */ /* 0x000fe200078e02ff */
[----:B------:R-:W-:Y:S02]  /*0600*/  LEA R5, R15, R4, 0x3 ;  /* 0x000000040f057211 */ /* 0x000fe400078e18ff */
[----:B------:R-:W-:Y:S02]  /*0610*/  MOV R17, c[0x0][0x1b8] ;  /* 0x00006e0000117a02 */ /* 0x000fe40000000f00 */
[----:B------:R-:W-:Y:S01]  /*0620*/  IADD3 R93, R93, R6, RZ ;  /* 0x000000065d5d7210 */ /* 0x000fe20007ffe0ff */
[----:B------:R-:W-:Y:S01]  /*0630*/  IMAD R6, R14, c[0x0][0x1a4], RZ ;  /* 0x000069000e067a24 */ /* 0x000fe200078e02ff */
[----:B------:R-:W-:-:S02]  /*0640*/  LEA.HI R3, R124, 0x38, RZ, 0x1b ;  /* 0x000000387c037811 */ /* 0x000fc400078fd8ff */
[----:B------:R-:W-:Y:S02]  /*0650*/  LEA R2, R15, R5, 0x3 ;  /* 0x000000050f027211 */ /* 0x000fe400078e18ff */
[-C--:B------:R-:W-:Y:S01]  /*0660*/  LEA R116, P2, R5, R107.reuse, 0x1 ;  /* 0x0000006b05747211 */ /* 0x080fe200078408ff */
[----:B------:R-:W-:Y:S01]  /*0670*/  IMAD R7, R3, c[0x0][0x1a4], RZ ;  /* 0x0000690003077a24 */ /* 0x000fe200078e02ff */
[----:B------:R-:W-:Y:S02]  /*0680*/  LEA R9, R17, R8, 0x2 ;  /* 0x0000000811097211 */ /* 0x000fe400078e10ff */
[-C--:B------:R-:W-:Y:S02]  /*0690*/  LEA R118, P1, R4, R107.reuse, 0x1 ;  /* 0x0000006b04767211 */ /* 0x080fe400078208ff */
[----:B------:R-:W-:Y:S02]  /*06a0*/  LEA R114, P3, R2, R107, 0x1 ;  /* 0x0000006b02727211 */ /* 0x000fe400078608ff */
[----:B------:R-:W-:-:S02]  /*06b0*/  LEA R3, R15, R2, 0x4 ;  /* 0x000000020f037211 */ /* 0x000fc400078e20ff */
[----:B------:R-:W-:Y:S02]  /*06c0*/  LEA R112, P4, R6, R107, 0x1 ;  /* 0x0000006b06707211 */ /* 0x000fe400078808ff */
[----:B------:R-:W-:Y:S02]  /*06d0*/  LEA.HI.X.SX32 R117, R5, R13, 0x1, P2 ;  /* 0x0000000d05757211 */ /* 0x000fe400010f0eff */
[----:B------:R-:W-:Y:S02]  /*06e0*/  LEA R5, R17, R9, 0x2 ;  /* 0x0000000911057211 */ /* 0x000fe400078e10ff */
[-C--:B------:R-:W-:Y:S02]  /*06f0*/  LEA.HI.X.SX32 R119, R4, R13.reuse, 0x1, P1 ;  /* 0x0000000d04777211 */ /* 0x080fe400008f0eff */
[----:B------:R-:W-:Y:S02]  /*0700*/  LEA.HI.X.SX32 R115, R2, R13, 0x1, P3 ;  /* 0x0000000d02737211 */ /* 0x000fe400018f0eff */
[----:B------:R-:W-:-:S02]  /*0710*/  LEA R2, R15, R3, 0x3 ;  /* 0x000000030f027211 */ /* 0x000fc400078e18ff */
[----:B------:R-:W-:Y:S02]  /*0720*/  LEA.HI.X.SX32 R113, R6, R13, 0x1, P4 ;  /* 0x0000000d06717211 */ /* 0x000fe400020f0eff */
[----:B------:R-:W-:Y:S02]  /*0730*/  LEA R110, P1, R3, R107, 0x1 ;  /* 0x0000006b036e7211 */ /* 0x000fe400078208ff */
[----:B------:R-:W-:Y:S02]  /*0740*/  LEA R6, R17, R5, 0x2 ;  /* 0x0000000511067211 */ /* 0x000fe400078e10ff */
[----:B------:R-:W-:Y:S02]  /*0750*/  LEA R4, R15, R2, 0x3 ;  /* 0x000000020f047211 */ /* 0x000fe400078e18ff */
[----:B------:R-:W-:Y:S02]  /*0760*/  LEA R108, P2, R2, R107, 0x1 ;  /* 0x0000006b026c7211 */ /* 0x000fe400078408ff */
[----:B------:R-:W-:-:S02]  /*0770*/  LEA.HI.X.SX32 R111, R3, R13, 0x1, P1 ;  /* 0x0000000d036f7211 */ /* 0x000fc400008f0eff */
[C---:B------:R-:W-:Y:S02]  /*0780*/  LEA R3, R17.reuse, R6, 0x2 ;  /* 0x0000000611037211 */ /* 0x040fe400078e10ff */
[----:B------:R-:W-:Y:S02]  /*0790*/  LEA R106, P3, R4, R107, 0x1 ;  /* 0x0000006b046a7211 */ /* 0x000fe400078608ff */
[----:B------:R-:W-:Y:S02]  /*07a0*/  LEA.HI.X.SX32 R109, R2, R13, 0x1, P2 ;  /* 0x0000000d026d7211 */ /* 0x000fe400010f0eff */
[----:B------:R-:W-:Y:S02]  /*07b0*/  LEA R2, R17, R3, 0x2 ;  /* 0x0000000311027211 */ /* 0x000fe400078e10ff */
[----:B------:R-:W-:Y:S02]  /*07c0*/  LEA R102, P0, R8, R86, 0x1 ;  /* 0x0000005608667211 */ /* 0x000fe400078008ff */
[----:B------:R-:W-:-:S02]  /*07d0*/  LEA R104, P5, R7, R107, 0x1 ;  /* 0x0000006b07687211 */ /* 0x000fc400078a08ff */
[----:B------:R-:W-:Y:S02]  /*07e0*/  LEA.HI.X.SX32 R107, R4, R13, 0x1, P3 ;  /* 0x0000000d046b7211 */ /* 0x000fe400018f0eff */
[-C--:B------:R-:W-:Y:S02]  /*07f0*/  LEA R98, P1, R5, R86.reuse, 0x1 ;  /* 0x0000005605627211 */ /* 0x080fe400078208ff */
[----:B------:R-:W-:Y:S02]  /*0800*/  LEA R96, P2, R6, R86, 0x1 ;  /* 0x0000005606607211 */ /* 0x000fe400078408ff */
[----:B------:R-:W-:Y:S02]  /*0810*/  LEA R4, R17, R2, 0x2 ;  /* 0x0000000211047211 */ /* 0x000fe400078e10ff */
[----:B------:R-:W-:Y:S02]  /*0820*/  LEA.HI.X.SX32 R103, R8, R10, 0x1, P0 ;  /* 0x0000000a08677211 */ /* 0x000fe400000f0eff */
[----:B------:R-:W-:-:S02]  /*0830*/  LEA R100, P0, R9, R86, 0x1 ;  /* 0x0000005609647211 */ /* 0x000fc400078008ff */
[-C--:B------:R-:W-:Y:S02]  /*0840*/  LEA.HI.X.SX32 R99, R5, R10.reuse, 0x1, P1 ;  /* 0x0000000a05637211 */ /* 0x080fe400008f0eff */
[----:B------:R-:W-:Y:S01]  /*0850*/  LEA.HI.X.SX32 R97, R6, R10, 0x1, P2 ;  /* 0x0000000a06617211 */ /* 0x000fe200010f0eff */
[----:B------:R-:W-:Y:S01]  /*0860*/  IMAD R6, R11, 0x90, RZ ;  /* 0x000000900b067824 */ /* 0x000fe200078e02ff */
[----:B------:R-:W-:Y:S02]  /*0870*/  LEA R5, R17, R4, 0x2 ;  /* 0x0000000411057211 */ /* 0x000fe400078e10ff */
[----:B------:R-:W-:Y:S01]  /*0880*/  LEA.HI.X.SX32 R101, R9, R10, 0x1, P0 ;  /* 0x0000000a09657211 */ /* 0x000fe200000f0eff */
[----:B------:R-:W-:Y:S01]  /*0890*/  CS2R R16, SRZ ;  /* 0x0000000000107805 */ /* 0x000fe2000001ff00 */
[-C--:B------:R-:W-:Y:S02]  /*08a0*/  LEA R94, P0, R3, R86.reuse, 0x1 ;  /* 0x00000056035e7211 */ /* 0x080fe400078008ff */
[----:B------:R-:W-:-:S02]  /*08b0*/  LEA R14, P1, R2, R86, 0x1 ;  /* 0x00000056020e7211 */ /* 0x000fc400078208ff */
[-C--:B------:R-:W-:Y:S02]  /*08c0*/  LEA R84, P2, R4, R86.reuse, 0x1 ;  /* 0x0000005604547211 */ /* 0x080fe400078408ff */
[----:B------:R-:W-:Y:S02]  /*08d0*/  LEA R86, P3, R5, R86, 0x1 ;  /* 0x0000005605567211 */ /* 0x000fe400078608ff */
[----:B------:R-:W-:Y:S02]  /*08e0*/  LOP3.LUT R6, R6, 0x30, R125, 0x78, !PT ;  /* 0x0000003006067812 */ /* 0x000fe400078e787d */
[----:B------:R-:W-:Y:S02]  /*08f0*/  LEA.HI.X.SX32 R105, R7, R13, 0x1, P5 ;  /* 0x0000000d07697211 */ /* 0x000fe400028f0eff */
[-C--:B------:R-:W-:Y:S02]  /*0900*/  LEA.HI.X.SX32 R95, R3, R10.reuse, 0x1, P0 ;  /* 0x0000000a035f7211 */ /* 0x080fe400000f0eff */
[----:B------:R-:W-:-:S02]  /*0910*/  LEA.HI.X.SX32 R15, R2, R10, 0x1, P1 ;  /* 0x0000000a020f7211 */ /* 0x000fc400008f0eff */
[-C--:B------:R-:W-:Y:S01]  /*0920*/  LEA.HI.X.SX32 R85, R4, R10.reuse, 0x1, P2 ;  /* 0x0000000a04557211 */ /* 0x080fe200010f0eff */
[----:B------:R-:W-:Y:S01]  /*0930*/  CS2R R2, SRZ ;  /* 0x0000000000027805 */ /* 0x000fe2000001ff00 */
[----:B------:R-:W-:Y:S02]  /*0940*/  LEA.HI.X.SX32 R87, R5, R10, 0x1, P3 ;  /* 0x0000000a05577211 */ /* 0x000fe400018f0eff */
[----:B------:R-:W-:Y:S02]  /*0950*/  LOP3.LUT R122, R0, 0x40, RZ, 0x3c, !PT ;  /* 0x00000040007a7812 */ /* 0x000fe400078e3cff */
[----:B------:R-:W-:Y:S02]  /*0960*/  MOV R4, 0x3f800000 ;  /* 0x3f80000000047802 */ /* 0x000fe40000000f00 */
[----:B------:R-:W-:Y:S02]  /*0970*/  MOV R10, 0xff800000 ;  /* 0xff800000000a7802 */ /* 0x000fe40000000f00 */
[----:B------:R-:W-:-:S02]  /*0980*/  MOV R5, RZ ;  /* 0x000000ff00057202 */ /* 0x000fc40000000f00 */
[----:B------:R-:W-:Y:S02]  /*0990*/  MOV R8, 0xff800000 ;  /* 0xff80000000087802 */ /* 0x000fe40000000f00 */
[----:B------:R-:W-:Y:S02]  /*09a0*/  MOV R9, 0x3f800000 ;  /* 0x3f80000000097802 */ /* 0x000fe40000000f00 */
[----:B------:R-:W-:Y:S02]  /*09b0*/  LOP3.LUT R7, R12, 0x30, R125, 0x78, !PT ;  /* 0x000000300c077812 */ /* 0x000fe400078e787d */
[----:B------:R-:W-:Y:S02]  /*09c0*/  LOP3.LUT R121, R6, 0x40, RZ, 0x3c, !PT ;  /* 0x0000004006797812 */ /* 0x000fe400078e3cff */
.L_x_1:
[----:B------:R-:W-:-:S04]  /*09d0*/  IMAD.WIDE R12, R5, 0x2, R118 ;  /* 0x00000002050c7825 */ /* 0x000fc800078e0276 */
[C---:B------:R-:W-:Y:S02]  /*09e0*/  IMAD.WIDE R32, R5.reuse, 0x2, R116 ;  /* 0x0000000205207825 */ /* 0x040fe400078e0274 */
[----:B------:R-:W2:Y:S02]  /*09f0*/  LDG.E.U16 R13, [R12.64] ;  /* 0x000000040c0d7981 */ /* 0x000ea4000c1e1500 */
[C---:B------:R-:W-:Y:S02]  /*0a00*/  IMAD.WIDE R34, R5.reuse, 0x2, R114 ;  /* 0x0000000205227825 */ /* 0x040fe400078e0272 */
[----:B------:R-:W3:Y:S02]  /*0a10*/  LDG.E.U16 R11, [R32.64] ;  /* 0x00000004200b7981 */ /* 0x000ee4000c1e1500 */
[C---:B------:R-:W-:Y:S02]  /*0a20*/  IMAD.WIDE R36, R5.reuse, 0x2, R112 ;  /* 0x0000000205247825 */ /* 0x040fe400078e0270 */
[----:B------:R-:W4:Y:S02]  /*0a30*/  LDG.E.U16 R49, [R34.64] ;  /* 0x0000000422317981 */ /* 0x000f24000c1e1500 */
[----:B------:R-:W-:-:S02]  /*0a40*/  IMAD.WIDE R38, R5, 0x2, R110 ;  /* 0x0000000205267825 */ /* 0x000fc400078e026e */
[----:B------:R-:W5:Y:S02]  /*0a50*/  LDG.E.U16 R53, [R36.64] ;  /* 0x0000000424357981 */ /* 0x000f64000c1e1500 */
[C---:B------:R-:W-:Y:S02]  /*0a60*/  IMAD.WIDE R40, R5.reuse, 0x2, R108 ;  /* 0x0000000205287825 */ /* 0x040fe400078e026c */
[----:B------:R-:W5:Y:S02]  /*0a70*/  LDG.E.U16 R57, [R38.64] ;  /* 0x0000000426397981 */ /* 0x000f64000c1e1500 */
[C---:B------:R-:W-:Y:S02]  /*0a80*/  IMAD.WIDE R42, R5.reuse, 0x2, R106 ;  /* 0x00000002052a7825 */ /* 0x040fe400078e026a */
[----:B------:R-:W5:Y:S02]  /*0a90*/  LDG.E.U16 R59, [R40.64] ;  /* 0x00000004283b7981 */ /* 0x000f64000c1e1500 */
[----:B------:R-:W-:-:S02]  /*0aa0*/  IMAD.WIDE R44, R5, 0x2, R104 ;  /* 0x00000002052c7825 */ /* 0x000fc400078e0268 */
[----:B------:R-:W5:Y:S04]  /*0ab0*/  LDG.E.U16 R61, [R42.64] ;  /* 0x000000042a3d7981 */ /* 0x000f68000c1e1500 */
[----:B------:R-:W5:Y:S04]  /*0ac0*/  LDG.E.U16 R63, [R44.64] ;  /* 0x000000042c3f7981 */ /* 0x000f68000c1e1500 */
[----:B------:R-:W-:Y:S01]  /*0ad0*/  BAR.SYNC.DEFER_BLOCKING 0x0 ;  /* 0x0000000000007b1d */ /* 0x000fe20000010000 */
[----:B------:R-:W-:-:S04]  /*0ae0*/  IMAD.WIDE R70, R2, 0x2, R102 ;  /* 0x0000000202467825 */ /* 0x000fc800078e0266 */
[----:B------:R-:W-:-:S04]  /*0af0*/  IMAD.WIDE R68, R2, 0x2, R98 ;  /* 0x0000000202447825 */ /* 0x000fc800078e0262 */
[C---:B------:R-:W-:Y:S01]  /*0b00*/  IMAD.WIDE R72, R2.reuse, 0x2, R100 ;  /* 0x0000000202487825 */ /* 0x040fe200078e0264 */
[----:B--2---:R0:W-:Y:S04]  /*0b10*/  STS.U16 [R0], R13 ;  /* 0x0000000d00007388 */ /* 0x0041e80000000400 */
[----:B---3--:R1:W-:Y:S04]  /*0b20*/  STS.U16 [R0+0x200], R11 ;  /* 0x0002000b00007388 */ /* 0x0083e80000000400 */
[----:B----4-:R-:W-:Y:S04]  /*0b30*/  STS.U16 [R0+0x400], R49 ;  /* 0x0004003100007388 */ /* 0x010fe80000000400 */
[----:B-----5:R-:W-:Y:S04]  /*0b40*/  STS.U16 [R0+0x600], R53 ;  /* 0x0006003500007388 */ /* 0x020fe80000000400 */
[----:B------:R-:W-:Y:S04]  /*0b50*/  STS.U16 [R0+0x800], R57 ;  /* 0x0008003900007388 */ /* 0x000fe80000000400 */
[----:B------:R-:W-:Y:S04]  /*0b60*/  STS.U16 [R0+0xa00], R59 ;  /* 0x000a003b00007388 */ /* 0x000fe80000000400 */
[----:B------:R-:W-:Y:S04]  /*0b70*/  STS.U16 [R0+0xc00], R61 ;  /* 0x000c003d00007388 */ /* 0x000fe80000000400 */
[----:B------:R-:W-:Y:S04]  /*0b80*/  STS.U16 [R0+0xe00], R63 ;  /* 0x000e003f00007388 */ /* 0x000fe80000000400 */
[----:B------:R-:W-:Y:S06]  /*0b90*/  BAR.SYNC.DEFER_BLOCKING 0x0 ;  /* 0x0000000000007b1d */ /* 0x000fec0000010000 */
[----:B------:R-:W-:Y:S04]  /*0ba0*/  LDSM.16.MT88.4 R32, [R93+0x1000] ;  /* 0x001000005d20783b */ /* 0x000fe80000004200 */
[----:B------:R-:W2:Y:S04]  /*0bb0*/  LDSM.16.M88.4 R36, [R7] ;  /* 0x000000000724783b */ /* 0x000ea80000000200 */
[----:B------:R-:W3:Y:S01]  /*0bc0*/  LDSM.16.M88.4 R40, [R7+0x200] ;  /* 0x000200000728783b */ /* 0x000ee20000000200 */
[----:B0-----:R-:W-:-:S03]  /*0bd0*/  IMAD.WIDE R12, R2, 0x2, R84 ;  /* 0x00000002020c7825 */ /* 0x001fc600078e0254 */
[----:B------:R0:W4:Y:S04]  /*0be0*/  LDG.E.U16 R92, [R70.64] ;  /* 0x00000004465c7981 */ /* 0x000128000c1e1500 */
[----:B-1----:R1:W5:Y:S04]  /*0bf0*/  LDG.E.U16 R11, [R12.64] ;  /* 0x000000040c0b7981 */ /* 0x002368000c1e1500 */
[----:B------:R0:W4:Y:S04]  /*0c00*/  LDG.E.U16 R90, [R68.64] ;  /* 0x00000004445a7981 */ /* 0x000128000c1e1500 */
[----:B------:R0:W5:Y:S01]  /*0c10*/  LDG.E.U16 R91, [R72.64] ;  /* 0x00000004485b7981 */ /* 0x000162000c1e1500 */
[----:B-1----:R-:W-:-:S03]  /*0c20*/  IMAD.WIDE R12, R2, 0x2, R14 ;  /* 0x00000002020c7825 */ /* 0x002fc600078e020e */
[----:B------:R-:W0:Y:S04]  /*0c30*/  LDSM.16.M88.4 R44, [R7+0x400] ;  /* 0x00040000072c783b */ /* 0x000e280000000200 */
[----:B------:R1:W5:Y:S04]  /*0c40*/  LDG.E.U16 R12, [R12.64] ;  /* 0x000000040c0c7981 */ /* 0x000368000c1e1500 */
[----:B------:R-:W0:Y:S04]  /*0c50*/  LDSM.16.MT88.4 R60, [R93+0x1400] ;  /* 0x001400005d3c783b */ /* 0x000e280000004200 */
[----:B------:R-:W0:Y:S01]  /*0c60*/  LDSM.16.M88.4 R80, [R7+0xa00] ;  /* 0x000a00000750783b */ /* 0x000e220000000200 */
[C---:B--2---:R-:W-:Y:S03]  /*0c70*/  HMMA.16816.F32 R56, R32.reuse, R36, RZ ;  /* 0x000000242038723c */ /* 0x044fe600000018ff */
[----:B------:R-:W2:Y:S04]  /*0c80*/  LDSM.16.M88.4 R48, [R7+0x600] ;  /* 0x000600000730783b */ /* 0x000ea80000000200 */
[----:B------:R-:W-:Y:S01]  /*0c90*/  LDSM.16.M88.4 R52, [R7+0x800] ;  /* 0x000800000734783b */ /* 0x000fe20000000200 */
[C---:B------:R-:W-:Y:S01]  /*0ca0*/  IMAD.WIDE R36, R2.reuse, 0x2, R96 ;  /* 0x0000000202247825 */ /* 0x040fe200078e0260 */
[----:B---3--:R-:W-:Y:S04]  /*0cb0*/  HMMA.16816.F32 R64, R32, R40, RZ ;  /* 0x000000282040723c */ /* 0x008fe800000018ff */
[----:B------:R3:W5:Y:S03]  /*0cc0*/  LDG.E.U16 R89, [R36.64] ;  /* 0x0000000424597981 */ /* 0x000766000c1e1500 */
[----:B------:R-:W-:-:S05]  /*0cd0*/  IMAD.WIDE R40, R2, 0x2, R94 ;  /* 0x0000000202287825 */ /* 0x000fca00078e025e */
[----:B------:R0:W5:Y:S01]  /*0ce0*/  LDG.E.U16 R88, [R40.64] ;  /* 0x0000000428587981 */ /* 0x000162000c1e1500 */
[----:B---3--:R-:W-:-:S05]  /*0cf0*/  IMAD.WIDE R36, R2, 0x2, R86 ;  /* 0x0000000202247825 */ /* 0x008fca00078e0256 */
[----:B-1----:R1:W3:Y:S01]  /*0d00*/  LDG.E.U16 R13, [R36.64] ;  /* 0x00000004240d7981 */ /* 0x0022e2000c1e1500 */
[----:B0-----:R-:W-:Y:S08]  /*0d10*/  HMMA.16816.F32 R68, R32, R44, RZ ;  /* 0x0000002c2044723c */ /* 0x001ff000000018ff */
[C---:B------:R-:W-:Y:S01]  /*0d20*/  HMMA.16816.F32 R56, R60.reuse, R38, R56 ;  /* 0x000000263c38723c */ /* 0x040fe20000001838 */
[----:B-1----:R-:W0:Y:S11]  /*0d30*/  LDSM.16.M88.4 R36, [R7+0xc00] ;  /* 0x000c00000724783b */ /* 0x002e360000000200 */
[----:B------:R-:W-:Y:S04]  /*0d40*/  @!UPT UIADD3 URZ, URZ, URZ, URZ ;  /* 0x0000003f3f3ff290 */ /* 0x000fe8000fffe03f */
[----:B------:R-:W-:Y:S08]  /*0d50*/  HMMA.16816.F32 R68, R60, R46, R68 ;  /* 0x0000002e3c44723c */ /* 0x000ff00000001844 */
[C---:B------:R-:W-:Y:S08]  /*0d60*/  HMMA.16816.F32 R44, R32.reuse, R80, RZ ;  /* 0x00000050202c723c */ /* 0x040ff000000018ff */
[----:B--2---:R-:W-:Y:S08]  /*0d70*/  HMMA.16816.F32 R72, R32, R48, RZ ;  /* 0x000000302048723c */ /* 0x004ff000000018ff */
[C---:B------:R-:W-:Y:S01]  /*0d80*/  HMMA.16816.F32 R64, R60.reuse, R42, R64 ;  /* 0x0000002a3c40723c */ /* 0x040fe20000001840 */
[----:B------:R-:W1:Y:S04]  /*0d90*/  LDSM.16.M88.4 R40, [R7+0xe00] ;  /* 0x000e00000728783b */ /* 0x000e680000000200 */
[----:B------:R-:W-:Y:S03]  /*0da0*/  BAR.SYNC.DEFER_BLOCKING 0x0 ;  /* 0x0000000000007b1d */ /* 0x000fe60000010000 */
[----:B------:R-:W-:Y:S08]  /*0db0*/  HMMA.16816.F32 R80, R60, R82, R44 ;  /* 0x000000523c50723c */ /* 0x000ff0000000182c */
[C---:B0-----:R-:W-:Y:S08]  /*0dc0*/  HMMA.16816.F32 R44, R32.reuse, R36, RZ ;  /* 0x00000024202c723c */ /* 0x041ff000000018ff */
[----:B------:R-:W-:Y:S01]  /*0dd0*/  HMMA.16816.F32 R76, R32, R52, RZ ;  /* 0x00000034204c723c */ /* 0x000fe200000018ff */
[----:B------:R-:W-:-:S02]  /*0de0*/  FMUL R36, R56, c[0x0][0x188] ;  /* 0x0000620038247a20 */ /* 0x000fc40000400000 */
[----:B------:R-:W-:-:S05]  /*0df0*/  FMUL R37, R57, c[0x0][0x188] ;  /* 0x0000620039257a20 */ /* 0x000fca0000400000 */
[----:B------:R-:W-:Y:S01]  /*0e00*/  HMMA.16816.F32 R72, R60, R50, R72 ;  /* 0x000000323c48723c */ /* 0x000fe20000001848 */
[----:B------:R-:W-:Y:S01]  /*0e10*/  FMNMX R37, R36, R37, !PT ;  /* 0x0000002524257209 */ /* 0x000fe20007800000 */
[----:B------:R-:W-:-:S06]  /*0e20*/  FMUL R36, R65, c[0x0][0x188] ;  /* 0x0000620041247a20 */ /* 0x000fcc0000400000 */
[C---:B------:R-:W-:Y:S07]  /*0e30*/  HMMA.16816.F32 R44, R60.reuse, R38, R44 ;  /* 0x000000263c2c723c */ /* 0x040fee000000182c */
[----:B------:R-:W-:Y:S01]  /*0e40*/  FMUL R38, R64, c[0x0][0x188] ;  /* 0x0000620040267a20 */ /* 0x000fe20000400000 */
[----:B------:R-:W-:Y:S04]  /*0e50*/  HMMA.16816.F32 R76, R60, R54, R76 ;  /* 0x000000363c4c723c */ /* 0x000fe8000000184c */
[----:B------:R-:W-:Y:S01]  /*0e60*/  FMNMX R39, R38, R37, !PT ;  /* 0x0000002526277209 */ /* 0x000fe20007800000 */
[----:B------:R-:W-:-:S03]  /*0e70*/  FMUL R37, R68, c[0x0][0x188] ;  /* 0x0000620044257a20 */ /* 0x000fc60000400000 */
[----:B------:R-:W-:Y:S01]  /*0e80*/  FMNMX R38, R36, R39, !PT ;  /* 0x0000002724267209 */ /* 0x000fe20007800000 */
[----:B------:R-:W-:-:S03]  /*0e90*/  FMUL R36, R69, c[0x0][0x188] ;  /* 0x0000620045247a20 */ /* 0x000fc60000400000 */
[----:B------:R-:W-:Y:S01]  /*0ea0*/  FMNMX R37, R37, R38, !PT ;  /* 0x0000002625257209 */ /* 0x000fe20007800000 */
[----:B-1----:R-:W-:Y:S01]  /*0eb0*/  HMMA.16816.F32 R32, R32, R40, RZ ;  /* 0x000000282020723c */ /* 0x002fe200000018ff */
[----:B------:R-:W-:-:S06]  /*0ec0*/  FMUL R38, R72, c[0x0][0x188] ;  /* 0x0000620048267a20 */ /* 0x000fcc0000400000 */
[----:B------:R-:W-:Y:S01]  /*0ed0*/  FMNMX R41, R36, R37, !PT ;  /* 0x0000002524297209 */ /* 0x000fe20007800000 */
[----:B------:R-:W-:Y:S02]  /*0ee0*/  FMUL R36, R58, c[0x0][0x188] ;  /* 0x000062003a247a20 */ /* 0x000fe40000400000 */
[----:B------:R-:W-:Y:S01]  /*0ef0*/  FMUL R37, R59, c[0x0][0x188] ;  /* 0x000062003b257a20 */ /* 0x000fe20000400000 */
[----:B------:R-:W-:-:S04]  /*0f00*/  FMNMX R38, R38, R41, !PT ;  /* 0x0000002926267209 */ /* 0x000fc80007800000 */
[----:B------:R-:W-:Y:S01]  /*0f10*/  FMNMX R39, R36, R37, !PT ;  /* 0x0000002524277209 */ /* 0x000fe20007800000 */
[----:B------:R-:W-:Y:S02]  /*0f20*/  FMUL R36, R66, c[0x0][0x188] ;  /* 0x0000620042247a20 */ /* 0x000fe40000400000 */
[----:B------:R-:W-:-:S03]  /*0f30*/  FMUL R37, R73, c[0x0][0x188] ;  /* 0x0000620049257a20 */ /* 0x000fc60000400000 */
[----:B------:R-:W-:Y:S01]  /*0f40*/  FMNMX R39, R36, R39, !PT ;  /* 0x0000002724277209 */ /* 0x000fe20007800000 */
[----:B------:R-:W-:Y:S01]  /*0f50*/  FMUL R36, R67, c[0x0][0x188] ;  /* 0x0000620043247a20 */ /* 0x000fe20000400000 */
[----:B------:R-:W-:Y:S01]  /*0f60*/  FMNMX R38, R37, R38, !PT ;  /* 0x0000002625267209 */ /* 0x000fe20007800000 */
[----:B------:R-:W-:-:S03]  /*0f70*/  FMUL R37, R76, c[0x0][0x188] ;  /* 0x000062004c257a20 */ /* 0x000fc60000400000 */
[----:B------:R-:W-:Y:S01]  /*0f80*/  FMNMX R39, R36, R39, !PT ;  /* 0x0000002724277209 */ /* 0x000fe20007800000 */
[----:B------:R-:W-:Y:S01]  /*0f90*/  FMUL R36, R70, c[0x0][0x188] ;  /* 0x0000620046247a20 */ /* 0x000fe20000400000 */
[----:B------:R-:W-:Y:S01]  /*0fa0*/  FMNMX R38, R37, R38, !PT ;  /* 0x0000002625267209 */ /* 0x000fe20007800000 */
[----:B------:R-:W-:Y:S01]  /*0fb0*/  FMUL R37, R77, c[0x0][0x188] ;  /* 0x000062004d257a20 */ /* 0x000fe20000400000 */
[----:B------:R-:W-:Y:S02]  /*0fc0*/  HMMA.16816.F32 R32, R60, R42, R32 ;  /* 0x0000002a3c20723c */ /* 0x000fe40000001820 */
[----:B------:R-:W-:Y:S01]  /*0fd0*/  FMNMX R39, R36, R39, !PT ;  /* 0x0000002724277209 */ /* 0x000fe20007800000 */
[----:B------:R-:W-:Y:S01]  /*0fe0*/  FMUL R36, R71, c[0x0][0x188] ;  /* 0x0000620047247a20 */ /* 0x000fe20000400000 */
[----:B------:R-:W-:Y:S01]  /*0ff0*/  FMNMX R38, R37, R38, !PT ;  /* 0x0000002625267209 */ /* 0x000fe20007800000 */
        /* <DEDUP_REMOVED lines=23> */
[----:B------:R-:W-:-:S04]  /*1170*/  FMNMX R37, R37, R38, !PT ;  /* 0x0000002625257209 */ /* 0x000fc80007800000 */
[----:B------:R-:W-:Y:S01]  /*1180*/  FMNMX R39, R36, R39, !PT ;  /* 0x0000002724277209 */ /* 0x000fe20007800000 */
[----:B------:R-:W0:Y:S01]  /*1190*/  SHFL.BFLY PT, R38, R37, 0x2, 0x1f ;  /* 0x0c401f0025267f89 */ /* 0x000e2200000e0000 */
[----:B------:R-:W-:-:S05]  /*11a0*/  FMUL R36, R46, c[0x0][0x188] ;  /* 0x000062002e247a20 */ /* 0x000fca0000400000 */
[----:B------:R-:W-:Y:S01]  /*11b0*/  FMNMX R39, R36, R39, !PT ;  /* 0x0000002724277209 */ /* 0x000fe20007800000 */
[----:B------:R-:W-:-:S05]  /*11c0*/  FMUL R36, R47, c[0x0][0x188] ;  /* 0x000062002f247a20 */ /* 0x000fca0000400000 */
[----:B------:R-:W-:Y:S01]  /*11d0*/  FMNMX R39, R36, R39, !PT ;  /* 0x0000002724277209 */ /* 0x000fe20007800000 */
[----:B------:R-:W-:-:S05]  /*11e0*/  FMUL R36, R34, c[0x0][0x188] ;  /* 0x0000620022247a20 */ /* 0x000fca0000400000 */
[----:B------:R-:W-:Y:S01]  /*11f0*/  FMNMX R39, R36, R39, !PT ;  /* 0x0000002724277209 */ /* 0x000fe20007800000 */
[----:B------:R-:W-:Y:S01]  /*1200*/  FMUL R36, R35, c[0x0][0x188] ;  /* 0x0000620023247a20 */ /* 0x000fe20000400000 */
[----:B0-----:R-:W-:-:S04]  /*1210*/  FMNMX R38, R37, R38, !PT ;  /* 0x0000002625267209 */ /* 0x001fc80007800000 */
[----:B------:R-:W-:Y:S01]  /*1220*/  FMNMX R39, R36, R39, !PT ;  /* 0x0000002724277209 */ /* 0x000fe20007800000 */
[----:B------:R-:W0:Y:S04]  /*1230*/  SHFL.BFLY PT, R41, R38, 0x1, 0x1f ;  /* 0x0c201f0026297f89 */ /* 0x000e2800000e0000 */
[----:B------:R-:W1:Y:S01]  /*1240*/  SHFL.BFLY PT, R40, R39, 0x2, 0x1f ;  /* 0x0c401f0027287f89 */ /* 0x000e6200000e0000 */
[----:B0-----:R-:W-:Y:S02]  /*1250*/  FMNMX R41, R38, R41, !PT ;  /* 0x0000002926297209 */ /* 0x001fe40007800000 */
[----:B-1----:R-:W-:Y:S02]  /*1260*/  FMNMX R40, R39, R40, !PT ;  /* 0x0000002827287209 */ /* 0x002fe40007800000 */
[----:B------:R-:W-:-:S03]  /*1270*/  FMNMX R36, R41, R10, !PT ;  /* 0x0000000a29247209 */ /* 0x000fc60007800000 */
[----:B------:R-:W0:Y:S02]  /*1280*/  SHFL.BFLY PT, R41, R40, 0x1, 0x1f ;  /* 0x0c201f0028297f89 */ /* 0x000e2400000e0000 */
[----:B------:R-:W-:Y:S02]  /*1290*/  FFMA R64, R64, c[0x0][0x188], -R36 ;  /* 0x0000620040407a23 */ /* 0x000fe40000000824 */
[----:B----4-:R-:W-:Y:S04]  /*12a0*/  STS.U16 [R0], R92 ;  /* 0x0000005c00007388 */ /* 0x010fe80000000400 */
[----:B------:R-:W-:Y:S01]  /*12b0*/  STS.U16 [R0+0x400], R90 ;  /* 0x0004005a00007388 */ /* 0x000fe20000000400 */
[----:B------:R-:W-:-:S03]  /*12c0*/  FMUL R39, R64, 1.4426950216293334961 ;  /* 0x3fb8aa3b40277820 */ /* 0x000fc60000400000 */
[----:B-----5:R-:W-:Y:S01]  /*12d0*/  STS.U16 [R0+0xc00], R11 ;  /* 0x000c000b00007388 */ /* 0x020fe20000000400 */
[----:B------:R-:W-:Y:S01]  /*12e0*/  FFMA R65, R65, c[0x0][0x188], -R36 ;  /* 0x0000620041417a23 */ /* 0x000fe20000000824 */
[----:B0-----:R-:W-:-:S04]  /*12f0*/  FMNMX R41, R40, R41, !PT ;  /* 0x0000002928297209 */ /* 0x001fc80007800000 */
[----:B------:R-:W-:Y:S01]  /*1300*/  FMNMX R64, R41, R8, !PT ;  /* 0x0000000829407209 */ /* 0x000fe20007800000 */
[----:B------:R-:W-:-:S04]  /*1310*/  FADD R40, -R36, R10 ;  /* 0x0000000a24287221 */ /* 0x000fc80000000100 */
[----:B------:R-:W-:Y:S01]  /*1320*/  FADD R48, -R64, R8 ;  /* 0x0000000840307221 */ /* 0x000fe20000000100 */
[----:B------:R-:W-:Y:S04]  /*1330*/  STS.U16 [R0+0x800], R88 ;  /* 0x0008005800007388 */ /* 0x000fe80000000400 */
[----:B------:R-:W-:Y:S04]  /*1340*/  STS.U16 [R122+0x200], R91 ;  /* 0x0002005b7a007388 */ /* 0x000fe80000000400 */
[----:B------:R-:W-:Y:S04]  /*1350*/  STS.U16 [R122+0x600], R89 ;  /* 0x000600597a007388 */ /* 0x000fe80000000400 */
[----:B------:R0:W-:Y:S04]  /*1360*/  STS.U16 [R122+0xa00], R12 ;  /* 0x000a000c7a007388 */ /* 0x0001e80000000400 */
[----:B---3--:R1:W-:Y:S04]  /*1370*/  STS.U16 [R122+0xe00], R13 ;  /* 0x000e000d7a007388 */ /* 0x0083e80000000400 */
[----:B------:R-:W-:Y:S01]  /*1380*/  BAR.SYNC.DEFER_BLOCKING 0x0 ;  /* 0x0000000000007b1d */ /* 0x000fe20000010000 */
[----:B------:R-:W-:-:S02]  /*1390*/  FMUL R40, R40, 1.4426950216293334961 ;  /* 0x3fb8aa3b28287820 */ /* 0x000fc40000400000 */
[----:B------:R-:W-:Y:S02]  /*13a0*/  FMUL R55, R48, 1.4426950216293334961 ;  /* 0x3fb8aa3b30377820 */ /* 0x000fe40000400000 */
[----:B------:R-:W-:Y:S02]  /*13b0*/  FMUL R42, R65, 1.4426950216293334961 ;  /* 0x3fb8aa3b412a7820 */ /* 0x000fe40000400000 */
[----:B------:R-:W2:Y:S01]  /*13c0*/  MUFU.EX2 R65, R40 ;  /* 0x0000002800417308 */ /* 0x000ea20000000800 */
[----:B------:R-:W-:-:S07]  /*13d0*/  FFMA R57, R57, c[0x0][0x188], -R36 ;  /* 0x0000620039397a23 */ /* 0x000fce0000000824 */
[----:B0-----:R-:W0:Y:S01]  /*13e0*/  MUFU.EX2 R12, R55 ;  /* 0x00000037000c7308 */ /* 0x001e220000000800 */
[--C-:B------:R-:W-:Y:S02]  /*13f0*/  FFMA R58, R58, c[0x0][0x188], -R64.reuse ;  /* 0x000062003a3a7a23 */ /* 0x100fe40000000840 */
[----:B------:R-:W-:Y:S02]  /*1400*/  FFMA R59, R59, c[0x0][0x188], -R64 ;  /* 0x000062003b3b7a23 */ /* 0x000fe40000000840 */
[----:B------:R-:W-:-:S03]  /*1410*/  FFMA R56, R56, c[0x0][0x188], -R36 ;  /* 0x0000620038387a23 */ /* 0x000fc60000000824 */
[----:B------:R3:W-:Y:S01]  /*1420*/  MUFU.EX2 R10, R42 ;  /* 0x0000002a000a7308 */ /* 0x0007e20000000800 */
[----:B------:R-:W-:Y:S01]  /*1430*/  LDSM.16.M88.4 R48, [R6+0x400] ;  /* 0x000400000630783b */ /* 0x000fe20000000200 */
[----:B------:R-:W-:Y:S02]  /*1440*/  FMUL R57, R57, 1.4426950216293334961 ;  /* 0x3fb8aa3b39397820 */ /* 0x000fe40000400000 */
[----:B------:R-:W-:Y:S01]  /*1450*/  FMUL R58, R58, 1.4426950216293334961 ;  /* 0x3fb8aa3b3a3a7820 */ /* 0x000fe20000400000 */
[----:B------:R-:W-:Y:S01]  /*1460*/  LDSM.16.M88.4 R60, [R6+0xc00] ;  /* 0x000c0000063c783b */ /* 0x000fe20000000200 */
[----:B------:R-:W-:-:S03]  /*1470*/  FMUL R59, R59, 1.4426950216293334961 ;  /* 0x3fb8aa3b3b3b7820 */ /* 0x000fc60000400000 */
[----:B---3--:R-:W3:Y:S01]  /*1480*/  LDSM.16.M88.4 R40, [R6] ;  /* 0x000000000628783b */ /* 0x008ee20000000200 */
[----:B------:R-:W-:Y:S01]  /*1490*/  FMUL R37, R56, 1.4426950216293334961 ;  /* 0x3fb8aa3b38257820 */ /* 0x000fe20000400000 */
[----:B------:R4:W-:Y:S01]  /*14a0*/  MUFU.EX2 R38, R57 ;  /* 0x0000003900267308 */ /* 0x0009e20000000800 */
[----:B--2---:R-:W-:Y:S02]  /*14b0*/  FMUL R56, R65, R24 ;  /* 0x0000001841387220 */ /* 0x004fe40000400000 */
[--C-:B------:R-:W-:Y:S02]  /*14c0*/  FFMA R66, R66, c[0x0][0x188], -R64.reuse ;  /* 0x0000620042427a23 */ /* 0x100fe40000000840 */
[----:B------:R-:W-:-:S03]  /*14d0*/  FFMA R67, R67, c[0x0][0x188], -R64 ;  /* 0x0000620043437a23 */ /* 0x000fc60000000840 */
[----:B------:R0:W-:Y:S01]  /*14e0*/  MUFU.EX2 R90, R58 ;  /* 0x0000003a005a7308 */ /* 0x0001e20000000800 */
[----:B----4-:R-:W-:-:S07]  /*14f0*/  FMUL R57, R65, R25 ;  /* 0x0000001941397220 */ /* 0x010fce0000400000 */
[----:B------:R2:W-:Y:S01]  /*1500*/  MUFU.EX2 R11, R59 ;  /* 0x0000003b000b7308 */ /* 0x0005e20000000800 */
[----:B0-----:R-:W-:Y:S02]  /*1510*/  FMUL R58, R12, R26 ;  /* 0x0000001a0c3a7220 */ /* 0x001fe40000400000 */
[----:B------:R-:W-:Y:S02]  /*1520*/  FMUL R66, R66, 1.4426950216293334961 ;  /* 0x3fb8aa3b42427820 */ /* 0x000fe40000400000 */
[----:B--2---:R-:W-:Y:S02]  /*1530*/  FMUL R59, R12, R27 ;  /* 0x0000001b0c3b7220 */ /* 0x004fe40000400000 */
[----:B------:R-:W0:Y:S01]  /*1540*/  LDSM.16.M88.4 R24, [R6+0x800] ;  /* 0x000800000618783b */ /* 0x000e220000000200 */
[----:B------:R-:W-:Y:S01]  /*1550*/  FMUL R67, R67, 1.4426950216293334961 ;  /* 0x3fb8aa3b43437820 */ /* 0x000fe20000400000 */
[----:B------:R-:W2:Y:S08]  /*1560*/  MUFU.EX2 R37, R37 ;  /* 0x0000002500257308 */ /* 0x000eb00000000800 */
[----:B------:R-:W4:Y:S08]  /*1570*/  MUFU.EX2 R39, R39 ;  /* 0x0000002700277308 */ /* 0x000f300000000800 */
[----:B------:R-:W-:Y:S08]  /*1580*/  MUFU.EX2 R8, R66 ;  /* 0x0000004200087308 */ /* 0x000ff00000000800 */
[----:B-1----:R-:W1:Y:S01]  /*1590*/  MUFU.EX2 R13, R67 ;  /* 0x00000043000d7308 */ /* 0x002e620000000800 */
[C---:B------:R-:W-:Y:S01]  /*15a0*/  FMUL R28, R65.reuse, R28 ;  /* 0x0000001c411c7220 */ /* 0x040fe20000400000 */
[----:B--2---:R-:W-:Y:S01]  /*15b0*/  F2FP.PACK_AB R52, R38, R37 ;  /* 0x000000252634723e */ /* 0x004fe200000000ff */
[----:B------:R-:W-:Y:S01]  /*15c0*/  FMUL R29, R65, R29 ;  /* 0x0000001d411d7220 */ /* 0x000fe20000400000 */
[----:B----4-:R-:W-:Y:S01]  /*15d0*/  F2FP.PACK_AB R54, R10, R39 ;  /* 0x000000270a36723e */ /* 0x010fe200000000ff */
[C---:B------:R-:W-:Y:S01]  /*15e0*/  FMUL R30, R12.reuse, R30 ;  /* 0x0000001e0c1e7220 */ /* 0x040fe20000400000 */
[----:B------:R-:W-:Y:S01]  /*15f0*/  F2FP.PACK_AB R53, R11, R90 ;  /* 0x0000005a0b35723e */ /* 0x000fe200000000ff */
[----:B------:R-:W-:-:S02]  /*1600*/  FMUL R31, R12, R31 ;  /* 0x0000001f0c1f7220 */ /* 0x000fc40000400000 */
[--C-:B------:R-:W-:Y:S02]  /*1610*/  FFMA R68, R68, c[0x0][0x188], -R36.reuse ;  /* 0x0000620044447a23 */ /* 0x100fe40000000824 */
[----:B------:R-:W-:Y:S01]  /*1620*/  FFMA R69, R69, c[0x0][0x188], -R36 ;  /* 0x0000620045457a23 */ /* 0x000fe20000000824 */
[----:B-1----:R-:W-:Y:S01]  /*1630*/  F2FP.PACK_AB R55, R13, R8 ;  /* 0x000000080d37723e */ /* 0x002fe200000000ff */
[--C-:B------:R-:W-:Y:S02]  /*1640*/  FFMA R70, R70, c[0x0][0x188], -R64.reuse ;  /* 0x0000620046467a23 */ /* 0x100fe40000000840 */
[----:B------:R-:W-:Y:S02]  /*1650*/  FFMA R71, R71, c[0x0][0x188], -R64 ;  /* 0x0000620047477a23 */ /* 0x000fe40000000840 */
[C---:B------:R-:W-:Y:S02]  /*1660*/  FMUL R20, R65.reuse, R20 ;  /* 0x0000001441147220 */ /* 0x040fe40000400000 */
[----:B---3--:R-:W-:Y:S01]  /*1670*/  HMMA.16816.F32 R28, R52, R40, R28 ;  /* 0x00000028341c723c */ /* 0x008fe2000000181c */
[----:B------:R-:W-:-:S02]  /*1680*/  FMUL R21, R65, R21 ;  /* 0x0000001541157220 */ /* 0x000fc40000400000 */
[C---:B------:R-:W-:Y:S02]  /*1690*/  FMUL R22, R12.reuse, R22 ;  /* 0x000000160c167220 */ /* 0x040fe40000400000 */
[----:B------:R-:W-:Y:S02]  /*16a0*/  FMUL R23, R12, R23 ;  /* 0x000000170c177220 */ /* 0x000fe40000400000 */
[----:B------:R-:W-:Y:S01]  /*16b0*/  FMUL R41, R69, 1.4426950216293334961 ;  /* 0x3fb8aa3b45297820 */ /* 0x000fe20000400000 */
[----:B------:R-:W-:Y:S01]  /*16c0*/  HMMA.16816.F32 R56, R52, R48, R56 ;  /* 0x000000303438723c */ /* 0x000fe20000001838 */
[----:B------:R-:W-:Y:S02]  /*16d0*/  FMUL R69, R71, 1.4426950216293334961 ;  /* 0x3fb8aa3b47457820 */ /* 0x000fe40000400000 */
[----:B------:R-:W-:-:S04]  /*16e0*/  FFMA R44, R44, c[0x0][0x188], -R36 ;  /* 0x000062002c2c7a23 */ /* 0x000fc80000000824 */
[----:B------:R-:W-:Y:S02]  /*16f0*/  FMUL R49, R68, 1.4426950216293334961 ;  /* 0x3fb8aa3b44317820 */ /* 0x000fe40000400000 */
[----:B------:R-:W-:Y:S02]  /*1700*/  FMUL R68, R70, 1.4426950216293334961 ;  /* 0x3fb8aa3b46447820 */ /* 0x000fe40000400000 */
[--C-:B------:R-:W-:Y:S02]  /*1710*/  FFMA R45, R45, c[0x0][0x188], -R36.reuse ;  /* 0x000062002d2d7a23 */ /* 0x100fe40000000824 */
[--C-:B------:R-:W-:Y:S02]  /*1720*/  FFMA R72, R72, c[0x0][0x188], -R36.reuse ;  /* 0x0000620048487a23 */ /* 0x100fe40000000824 */
[----:B------:R-:W-:Y:S02]  /*1730*/  FFMA R73, R73, c[0x0][0x188], -R36 ;  /* 0x0000620049497a23 */ /* 0x000fe40000000824 */
[----:B------:R-:W-:-:S02]  /*1740*/  FFMA R74, R74, c[0x0][0x188], -R64 ;  /* 0x000062004a4a7a23 */ /* 0x000fc40000000840 */
[----:B------:R-:W-:Y:S01]  /*1750*/  FFMA R75, R75, c[0x0][0x188], -R64 ;  /* 0x000062004b4b7a23 */ /* 0x000fe20000000840 */
[----:B0-----:R-:W-:Y:S01]  /*1760*/  HMMA.16816.F32 R20, R52, R24, R20 ;  /* 0x000000183414723c */ /* 0x001fe20000001814 */
[----:B------:R-:W-:Y:S01]  /*1770*/  MUFU.EX2 R68, R68 ;  /* 0x0000004400447308 */ /* 0x000fe20000000800 */
[----:B------:R-:W-:Y:S02]  /*1780*/  FMUL R48, R72, 1.4426950216293334961 ;  /* 0x3fb8aa3b48307820 */ /* 0x000fe40000400000 */
[----:B------:R-:W-:-:S03]  /*1790*/  FMUL R40, R73, 1.4426950216293334961 ;  /* 0x3fb8aa3b49287820 */ /* 0x000fc60000400000 */
[----:B------:R-:W-:Y:S02]  /*17a0*/  FMUL R24, R44, 1.4426950216293334961 ;  /* 0x3fb8aa3b2c187820 */ /* 0x000fe40000400000 */
[----:B------:R-:W0:Y:S01]  /*17b0*/  MUFU.EX2 R69, R69 ;  /* 0x0000004500457308 */ /* 0x000e220000000800 */
[----:B------:R-:W-:Y:S02]  /*17c0*/  FMUL R25, R45, 1.4426950216293334961 ;  /* 0x3fb8aa3b2d197820 */ /* 0x000fe40000400000 */
[----:B------:R-:W-:Y:S02]  /*17d0*/  FMUL R44, R74, 1.4426950216293334961 ;  /* 0x3fb8aa3b4a2c7820 */ /* 0x000fe40000400000 */
[----:B------:R-:W-:-:S03]  /*17e0*/  FMUL R45, R75, 1.4426950216293334961 ;  /* 0x3fb8aa3b4b2d7820 */ /* 0x000fc60000400000 */
[----:B------:R-:W1:Y:S01]  /*17f0*/  MUFU.EX2 R49, R49 ;  /* 0x0000003100317308 */ /* 0x000e620000000800 */
[C---:B------:R-:W-:Y:S02]  /*1800*/  FMUL R16, R65.reuse, R16 ;  /* 0x0000001041107220 */ /* 0x040fe40000400000 */
[C---:B------:R-:W-:Y:S02]  /*1810*/  FMUL R18, R12.reuse, R18 ;  /* 0x000000120c127220 */ /* 0x040fe40000400000 */
[----:B------:R-:W-:Y:S02]  /*1820*/  FMUL R17, R65, R17 ;  /* 0x0000001141117220 */ /* 0x000fe40000400000 */
[----:B------:R-:W-:Y:S01]  /*1830*/  FMUL R19, R12, R19 ;  /* 0x000000130c137220 */ /* 0x000fe20000400000 */
[----:B------:R-:W2:Y:S01]  /*1840*/  MUFU.EX2 R41, R41 ;  /* 0x0000002900297308 */ /* 0x000ea20000000800 */
[----:B------:R-:W-:Y:S02]  /*1850*/  FADD R38, R37, R38 ;  /* 0x0000002625267221 */ /* 0x000fe40000000000 */
[----:B------:R-:W-:-:S02]  /*1860*/  FADD R37, R90, R11 ;  /* 0x0000000b5a257221 */ /* 0x000fc40000000000 */
[----:B------:R-:W-:Y:S02]  /*1870*/  FFMA R76, R76, c[0x0][0x188], -R36 ;  /* 0x000062004c4c7a23 */ /* 0x000fe40000000824 */
[----:B------:R-:W-:Y:S01]  /*1880*/  FFMA R78, R78, c[0x0][0x188], -R64 ;  /* 0x000062004e4e7a23 */ /* 0x000fe20000000840 */
[----:B------:R-:W-:Y:S01]  /*1890*/  MUFU.EX2 R48, R48 ;  /* 0x0000003000307308 */ /* 0x000fe20000000800 */
[----:B------:R-:W-:Y:S01]  /*18a0*/  FADD R39, R39, R38 ;  /* 0x0000002627277221 */ /* 0x000fe20000000000 */
[----:B------:R-:W-:Y:S01]  /*18b0*/  HMMA.16816.F32 R16, R52, R60, R16 ;  /* 0x0000003c3410723c */ /* 0x000fe20000001810 */
[----:B------:R-:W-:Y:S02]  /*18c0*/  FADD R8, R8, R37 ;  /* 0x0000002508087221 */ /* 0x000fe40000000000 */
[----:B------:R-:W-:-:S03]  /*18d0*/  FFMA R77, R77, c[0x0][0x188], -R36 ;  /* 0x000062004d4d7a23 */ /* 0x000fc60000000824 */
[----:B------:R-:W3:Y:S01]  /*18e0*/  MUFU.EX2 R40, R40 ;  /* 0x0000002800287308 */ /* 0x000ee20000000800 */
[----:B------:R-:W-:Y:S02]  /*18f0*/  FMUL R61, R76, 1.4426950216293334961 ;  /* 0x3fb8aa3b4c3d7820 */ /* 0x000fe40000400000 */
[----:B------:R-:W-:Y:S02]  /*1900*/  FMUL R72, R78, 1.4426950216293334961 ;  /* 0x3fb8aa3b4e487820 */ /* 0x000fe40000400000 */
[----:B------:R-:W-:-:S03]  /*1910*/  FFMA R79, R79, c[0x0][0x188], -R64 ;  /* 0x000062004f4f7a23 */ /* 0x000fc60000000840 */
[----:B------:R-:W-:Y:S01]  /*1920*/  MUFU.EX2 R44, R44 ;  /* 0x0000002c002c7308 */ /* 0x000fe20000000800 */
[----:B------:R-:W-:Y:S02]  /*1930*/  FADD R10, R10, R39 ;  /* 0x000000270a0a7221 */ /* 0x000fe40000000000 */
[----:B------:R-:W-:-:S05]  /*1940*/  FADD R37, R13, R8 ;  /* 0x000000080d257221 */ /* 0x000fca0000000000 */
[----:B------:R-:W4:Y:S01]  /*1950*/  MUFU.EX2 R45, R45 ;  /* 0x0000002d002d7308 */ /* 0x000f220000000800 */
[----:B------:R-:W-:Y:S01]  /*1960*/  FMUL R66, R77, 1.4426950216293334961 ;  /* 0x3fb8aa3b4d427820 */ /* 0x000fe20000400000 */
[----:B0-----:R-:W-:Y:S01]  /*1970*/  F2FP.PACK_AB R53, R69, R68 ;  /* 0x000000444535723e */ /* 0x001fe200000000ff */
[----:B------:R-:W-:Y:S02]  /*1980*/  FFMA R80, R80, c[0x0][0x188], -R36 ;  /* 0x0000620050507a23 */ /* 0x000fe40000000824 */
[----:B------:R-:W-:Y:S02]  /*1990*/  FMUL R73, R79, 1.4426950216293334961 ;  /* 0x3fb8aa3b4f497820 */ /* 0x000fe40000400000 */
[----:B------:R-:W-:Y:S01]  /*19a0*/  FFMA R82, R82, c[0x0][0x188], -R64 ;  /* 0x0000620052527a23 */ /* 0x000fe20000000840 */
[----:B------:R-:W0:Y:S01]  /*19b0*/  MUFU.EX2 R61, R61 ;  /* 0x0000003d003d7308 */ /* 0x000e220000000800 */
[----:B-1----:R-:W-:Y:S02]  /*19c0*/  FADD R10, R49, R10 ;  /* 0x0000000a310a7221 */ /* 0x002fe40000000000 */
[----:B------:R-:W-:Y:S01]  /*19d0*/  FADD R68, R68, R37 ;  /* 0x0000002544447221 */ /* 0x000fe20000000000 */
[----:B--2---:R-:W-:Y:S01]  /*19e0*/  F2FP.PACK_AB R52, R41, R49 ;  /* 0x000000312934723e */ /* 0x004fe200000000ff */
[----:B------:R-:W-:-:S03]  /*19f0*/  FMUL R60, R80, 1.4426950216293334961 ;  /* 0x3fb8aa3b503c7820 */ /* 0x000fc60000400000 */
[----:B------:R-:W1:Y:S01]  /*1a00*/  MUFU.EX2 R72, R72 ;  /* 0x0000004800487308 */ /* 0x000e620000000800 */
[----:B------:R-:W-:Y:S02]  /*1a10*/  FFMA R81, R81, c[0x0][0x188], -R36 ;  /* 0x0000620051517a23 */ /* 0x000fe40000000824 */
[----:B------:R-:W-:Y:S02]  /*1a20*/  FMUL R11, R82, 1.4426950216293334961 ;  /* 0x3fb8aa3b520b7820 */ /* 0x000fe40000400000 */
[----:B------:R-:W-:Y:S02]  /*1a30*/  FFMA R83, R83, c[0x0][0x188], -R64 ;  /* 0x0000620053537a23 */ /* 0x000fe40000000840 */
[----:B------:R-:W-:Y:S01]  /*1a40*/  FADD R41, R41, R10 ;  /* 0x0000000a29297221 */ /* 0x000fe20000000000 */
[----:B------:R-:W2:Y:S01]  /*1a50*/  MUFU.EX2 R66, R66 ;  /* 0x0000004200427308 */ /* 0x000ea20000000800 */
[----:B------:R-:W-:Y:S01]  /*1a60*/  FADD R69, R69, R68 ;  /* 0x0000004445457221 */ /* 0x000fe20000000000 */
[----:B---3--:R-:W-:Y:S01]  /*1a70*/  F2FP.PACK_AB R54, R40, R48 ;  /* 0x000000302836723e */ /* 0x008fe200000000ff */
[----:B------:R-:W-:Y:S01]  /*1a80*/  FMUL R67, R81, 1.4426950216293334961 ;  /* 0x3fb8aa3b51437820 */ /* 0x000fe20000400000 */
[----:B----4-:R-:W-:Y:S01]  /*1a90*/  F2FP.PACK_AB R55, R45, R44 ;  /* 0x0000002c2d37723e */ /* 0x010fe200000000ff */
[----:B------:R-:W-:-:S03]  /*1aa0*/  FFMA R46, R46, c[0x0][0x188], -R64 ;  /* 0x000062002e2e7a23 */ /* 0x000fc60000000840 */
[----:B------:R-:W3:Y:S01]  /*1ab0*/  MUFU.EX2 R73, R73 ;  /* 0x0000004900497308 */ /* 0x000ee20000000800 */
[----:B------:R-:W-:Y:S02]  /*1ac0*/  FMUL R83, R83, 1.4426950216293334961 ;  /* 0x3fb8aa3b53537820 */ /* 0x000fe40000400000 */
[----:B------:R-:W-:Y:S02]  /*1ad0*/  FADD R41, R48, R41 ;  /* 0x0000002930297221 */ /* 0x000fe40000000000 */
[----:B------:R-:W-:-:S03]  /*1ae0*/  FADD R44, R44, R69 ;  /* 0x000000452c2c7221 */ /* 0x000fc60000000000 */
[----:B------:R-:W4:Y:S01]  /*1af0*/  MUFU.EX2 R60, R60 ;  /* 0x0000003c003c7308 */ /* 0x000f220000000800 */
[----:B------:R-:W-:Y:S02]  /*1b00*/  FMUL R8, R46, 1.4426950216293334961 ;  /* 0x3fb8aa3b2e087820 */ /* 0x000fe40000400000 */
[----:B------:R-:W-:-:S05]  /*1b10*/  FFMA R47, R47, c[0x0][0x188], -R64 ;  /* 0x000062002f2f7a23 */ /* 0x000fca0000000840 */
[----:B------:R-:W5:Y:S01]  /*1b20*/  MUFU.EX2 R11, R11 ;  /* 0x0000000b000b7308 */ /* 0x000f620000000800 */
[----:B------:R-:W-:Y:S01]  /*1b30*/  FADD R40, R40, R41 ;  /* 0x0000002928287221 */ /* 0x000fe20000000000 */
[----:B------:R-:W-:Y:S01]  /*1b40*/  HMMA.16816.F32 R56, R52, R50, R56 ;  /* 0x000000323438723c */ /* 0x000fe20000001838 */
[----:B------:R-:W-:Y:S01]  /*1b50*/  FADD R45, R45, R44 ;  /* 0x0000002c2d2d7221 */ /* 0x000fe20000000000 */
[----:B------:R-:W-:Y:S01]  /*1b60*/  LDSM.16.M88.4 R68, [R121] ;  /* 0x000000007944783b */ /* 0x000fe20000000200 */
[----:B------:R-:W-:-:S03]  /*1b70*/  FFMA R32, R32, c[0x0][0x188], -R36 ;  /* 0x0000620020207a23 */ /* 0x000fc60000000824 */
[----:B------:R-:W2:Y:S01]  /*1b80*/  MUFU.EX2 R67, R67 ;  /* 0x0000004300437308 */ /* 0x000ea20000000800 */
[----:B------:R-:W-:Y:S01]  /*1b90*/  FMUL R10, R47, 1.4426950216293334961 ;  /* 0x3fb8aa3b2f0a7820 */ /* 0x000fe20000400000 */
[----:B------:R-:W-:Y:S01]  /*1ba0*/  HMMA.16816.F32 R48, R52, R26, R20 ;  /* 0x0000001a3430723c */ /* 0x000fe20000001814 */
[----:B------:R-:W-:-:S05]  /*1bb0*/  FFMA R34, R34, c[0x0][0x188], -R64 ;  /* 0x0000620022227a23 */ /* 0x000fca0000000840 */
[----:B------:R-:W2:Y:S01]  /*1bc0*/  MUFU.EX2 R13, R83 ;  /* 0x00000053000d7308 */ /* 0x000ea20000000800 */
[----:B0-----:R-:W-:Y:S02]  /*1bd0*/  FADD R21, R61, R40 ;  /* 0x000000283d157221 */ /* 0x001fe40000000000 */
[----:B-1----:R-:W-:Y:S02]  /*1be0*/  FADD R20, R72, R45 ;  /* 0x0000002d48147221 */ /* 0x002fe40000000000 */
[----:B------:R-:W-:-:S03]  /*1bf0*/  FMUL R32, R32, 1.4426950216293334961 ;  /* 0x3fb8aa3b20207820 */ /* 0x000fc60000400000 */
[----:B------:R-:W0:Y:S01]  /*1c00*/  MUFU.EX2 R24, R24 ;  /* 0x0000001800187308 */ /* 0x000e220000000800 */
[----:B------:R-:W-:Y:S02]  /*1c10*/  FFMA R33, R33, c[0x0][0x188], -R36 ;  /* 0x0000620021217a23 */ /* 0x000fe40000000824 */
[----:B------:R-:W-:-:S05]  /*1c20*/  FFMA R35, R35, c[0x0][0x188], -R64 ;  /* 0x0000620023237a23 */ /* 0x000fca0000000840 */
[----:B------:R-:W-:Y:S01]  /*1c30*/  MUFU.EX2 R25, R25 ;  /* 0x0000001900197308 */ /* 0x000fe20000000800 */
[----:B------:R-:W-:Y:S01]  /*1c40*/  FMUL R26, R34, 1.4426950216293334961 ;  /* 0x3fb8aa3b221a7820 */ /* 0x000fe20000400000 */
[----:B------:R-:W-:Y:S01]  /*1c50*/  HMMA.16816.F32 R28, R52, R42, R28 ;  /* 0x0000002a341c723c */ /* 0x000fe2000000181c */
[----:B--2---:R-:W-:Y:S01]  /*1c60*/  FADD R37, R66, R21 ;  /* 0x0000001542257221 */ /* 0x004fe20000000000 */
[----:B------:R-:W-:Y:S04]  /*1c70*/  LDSM.16.M88.4 R44, [R121+0x400] ;  /* 0x00040000792c783b */ /* 0x000fe80000000200 */
[----:B------:R-:W1:Y:S01]  /*1c80*/  MUFU.EX2 R8, R8 ;  /* 0x0000000800087308 */ /* 0x000e620000000800 */
[----:B---3--:R-:W-:Y:S01]  /*1c90*/  FADD R34, R73, R20 ;  /* 0x0000001449227221 */ /* 0x008fe20000000000 */
[----:B------:R-:W-:Y:S01]  /*1ca0*/  LDSM.16.M88.4 R40, [R121+0xc00] ;  /* 0x000c00007928783b */ /* 0x000fe20000000200 */
[----:B------:R-:W-:-:S02]  /*1cb0*/  FMUL R33, R33, 1.4426950216293334961 ;  /* 0x3fb8aa3b21217820 */ /* 0x000fc40000400000 */
[----:B------:R-:W-:Y:S01]  /*1cc0*/  FMUL R27, R35, 1.4426950216293334961 ;  /* 0x3fb8aa3b231b7820 */ /* 0x000fe20000400000 */
[----:B------:R-:W-:Y:S02]  /*1cd0*/  LDSM.16.M88.4 R20, [R121+0x800] ;  /* 0x000800007914783b */ /* 0x000fe40000000200 */
[----:B------:R-:W2:Y:S01]  /*1ce0*/  MUFU.EX2 R10, R10 ;  /* 0x0000000a000a7308 */ /* 0x000ea20000000800 */
[----:B----4-:R-:W-:Y:S02]  /*1cf0*/  FADD R38, R60, R37 ;  /* 0x000000253c267221 */ /* 0x010fe40000000000 */
[----:B-----5:R-:W-:-:S05]  /*1d00*/  FADD R34, R11, R34 ;  /* 0x000000220b227221 */ /* 0x020fca0000000000 */
[----:B------:R-:W3:Y:S01]  /*1d10*/  MUFU.EX2 R32, R32 ;  /* 0x0000002000207308 */ /* 0x000ee20000000800 */
[----:B------:R-:W-:Y:S02]  /*1d20*/  FADD R35, R67, R38 ;  /* 0x0000002643237221 */ /* 0x000fe40000000000 */
[----:B------:R-:W-:-:S05]  /*1d30*/  FADD R37, R13, R34 ;  /* 0x000000220d257221 */ /* 0x000fca0000000000 */
[----:B------:R-:W4:Y:S01]  /*1d40*/  MUFU.EX2 R26, R26 ;  /* 0x0000001a001a7308 */ /* 0x000f220000000800 */
[----:B0-----:R-:W-:Y:S02]  /*1d50*/  FADD R34, R24, R35 ;  /* 0x0000002318227221 */ /* 0x001fe40000000000 */
[----:B-1----:R-:W-:-:S05]  /*1d60*/  FADD R37, R8, R37 ;  /* 0x0000002508257221 */ /* 0x002fca0000000000 */
[----:B------:R-:W0:Y:S08]  /*1d70*/  MUFU.EX2 R33, R33 ;  /* 0x0000002100217308 */ /* 0x000e300000000800 */
[----:B------:R-:W1:Y:S01]  /*1d80*/  MUFU.EX2 R27, R27 ;  /* 0x0000001b001b7308 */ /* 0x000e620000000800 */
[----:B------:R-:W-:Y:S02]  /*1d90*/  FADD R35, R25, R34 ;  /* 0x0000002219237221 */ /* 0x000fe40000000000 */
[----:B--2---:R-:W-:-:S02]  /*1da0*/  FADD R37, R10, R37 ;  /* 0x000000250a257221 */ /* 0x004fc40000000000 */
[----:B---3--:R-:W-:Y:S02]  /*1db0*/  FADD R34, R32, R35 ;  /* 0x0000002320227221 */ /* 0x008fe40000000000 */
[----:B----4-:R-:W-:Y:S02]  /*1dc0*/  FADD R38, R26, R37 ;  /* 0x000000251a267221 */ /* 0x010fe40000000000 */
[----:B0-----:R-:W-:Y:S02]  /*1dd0*/  FADD R34, R33, R34 ;  /* 0x0000002221227221 */ /* 0x001fe40000000000 */
[----:B-1----:R-:W-:-:S03]  /*1de0*/  FADD R35, R27, R38 ;  /* 0x000000261b237221 */ /* 0x002fc60000000000 */
[----:B------:R-:W0:Y:S04]  /*1df0*/  SHFL.BFLY PT, R37, R34, 0x2, 0x1f ;  /* 0x0c401f0022257f89 */ /* 0x000e2800000e0000 */
[----:B------:R-:W1:Y:S01]  /*1e00*/  SHFL.BFLY PT, R38, R35, 0x2, 0x1f ;  /* 0x0c401f0023267f89 */ /* 0x000e6200000e0000 */
[----:B------:R-:W-:Y:S07]  /*1e10*/  HMMA.16816.F32 R16, R52, R62, R16 ;  /* 0x0000003e3410723c */ /* 0x000fee0000001810 */
[----:B------:R-:W-:-:S02]  /*1e20*/  F2FP.PACK_AB R52, R66, R61 ;  /* 0x0000003d4234723e */ /* 0x000fc400000000ff */
[----:B------:R-:W-:Y:S02]  /*1e30*/  F2FP.PACK_AB R53, R73, R72 ;  /* 0x000000484935723e */ /* 0x000fe400000000ff */
[----:B------:R-:W-:Y:S02]  /*1e40*/  F2FP.PACK_AB R54, R67, R60 ;  /* 0x0000003c4336723e */ /* 0x000fe400000000ff */
[----:B------:R-:W-:Y:S01]  /*1e50*/  F2FP.PACK_AB R55, R13, R11 ;  /* 0x0000000b0d37723e */ /* 0x000fe200000000ff */
[----:B0-----:R-:W-:Y:S02]  /*1e60*/  FADD R37, R34, R37 ;  /* 0x0000002522257221 */ /* 0x001fe40000000000 */
[----:B-1----:R-:W-:-:S03]  /*1e70*/  FADD R38, R35, R38 ;  /* 0x0000002623267221 */ /* 0x002fc60000000000 */
[----:B------:R-:W0:Y:S01]  /*1e80*/  SHFL.BFLY PT, R34, R37, 0x1, 0x1f ;  /* 0x0c201f0025227f89 */ /* 0x000e2200000e0000 */
[C---:B------:R-:W-:Y:S03]  /*1e90*/  HMMA.16816.F32 R28, R52.reuse, R68, R28 ;  /* 0x00000044341c723c */ /* 0x040fe6000000181c */
[----:B------:R-:W1:Y:S05]  /*1ea0*/  SHFL.BFLY PT, R11, R38, 0x1, 0x1f ;  /* 0x0c201f00260b7f89 */ /* 0x000e6a00000e0000 */
[C---:B------:R-:W-:Y:S08]  /*1eb0*/  HMMA.16816.F32 R56, R52.reuse, R44, R56 ;  /* 0x0000002c3438723c */ /* 0x040ff00000001838 */
[C---:B------:R-:W-:Y:S08]  /*1ec0*/  HMMA.16816.F32 R48, R52.reuse, R20, R48 ;  /* 0x000000143430723c */ /* 0x040ff00000001830 */
[----:B------:R-:W-:Y:S01]  /*1ed0*/  HMMA.16816.F32 R16, R52, R40, R16 ;  /* 0x000000283410723c */ /* 0x000fe20000001810 */
[----:B------:R-:W-:-:S04]  /*1ee0*/  IADD3 R3, R3, 0x40, RZ ;  /* 0x0000004003037810 */ /* 0x000fc80007ffe0ff */
[----:B------:R-:W-:Y:S02]  /*1ef0*/  ISETP.GE.AND P0, PT, R3, c[0x0][0x1d0], PT ;  /* 0x0000740003007a0c */ /* 0x000fe40003f06270 */
[----:B------:R-:W-:Y:S02]  /*1f00*/  F2FP.PACK_AB R52, R25, R24 ;  /* 0x000000181934723e */ /* 0x000fe400000000ff */
[----:B------:R-:W-:Y:S02]  /*1f10*/  F2FP.PACK_AB R53, R10, R8 ;  /* 0x000000080a35723e */ /* 0x000fe400000000ff */
[----:B------:R-:W-:Y:S02]  /*1f20*/  F2FP.PACK_AB R54, R33, R32 ;  /* 0x000000202136723e */ /* 0x000fe400000000ff */
[----:B------:R-:W-:Y:S02]  /*1f30*/  F2FP.PACK_AB R55, R27, R26 ;  /* 0x0000001a1b37723e */ /* 0x000fe400000000ff */
[----:B------:R-:W-:Y:S01]  /*1f40*/  MOV R8, 0x40 ;  /* 0x0000004000087802 */ /* 0x000fe20000000f00 */
[----:B0-----:R-:W-:-:S02]  /*1f50*/  FADD R34, R37, R34 ;  /* 0x0000002225227221 */ /* 0x001fc40000000000 */
[----:B-1----:R-:W-:Y:S02]  /*1f60*/  FADD R11, R38, R11 ;  /* 0x0000000b260b7221 */ /* 0x002fe40000000000 */
[----:B------:R-:W-:Y:S01]  /*1f70*/  HMMA.16816.F32 R28, R52, R70, R28 ;  /* 0x00000046341c723c */ /* 0x000fe2000000181c */
[C---:B------:R-:W-:Y:S01]  /*1f80*/  IMAD R2, R8.reuse, c[0x0][0x1b4], R2 ;  /* 0x00006d0008027a24 */ /* 0x040fe200078e0202 */
[----:B------:R-:W-:Y:S01]  /*1f90*/  MOV R10, R36 ;  /* 0x00000024000a7202 */ /* 0x000fe20000000f00 */
[----:B------:R-:W-:Y:S01]  /*1fa0*/  IMAD R5, R8, c[0x0][0x1a4], R5 ;  /* 0x0000690008057a24 */ /* 0x000fe200078e0205 */
[----:B------:R-:W-:Y:S01]  /*1fb0*/  MOV R8, R64 ;  /* 0x0000004000087202 */ /* 0x000fe20000000f00 */
[----:B------:R-:W-:-:S03]  /*1fc0*/  FFMA R4, R65, R4, R34 ;  /* 0x0000000441047223 */ /* 0x000fc60000000022 */
[----:B------:R-:W-:Y:S01]  /*1fd0*/  HMMA.16816.F32 R24, R52, R46, R56 ;  /* 0x0000002e3418723c */ /* 0x000fe20000001838 */
[----:B------:R-:W-:-:S07]  /*1fe0*/  FFMA R9, R12, R9, R11 ;  /* 0x000000090c097223 */ /* 0x000fce000000000b */
[C---:B------:R-:W-:Y:S08]  /*1ff0*/  HMMA.16816.F32 R20, R52.reuse, R22, R48 ;  /* 0x000000163414723c */ /* 0x040ff00000001830 */
[----:B------:R-:W-:Y:S01]  /*2000*/  HMMA.16816.F32 R16, R52, R42, R16 ;  /* 0x0000002a3410723c */ /* 0x000fe20000001810 */
[----:B------:R-:W-:Y:S01]  /*2010*/  @P0 CALL.REL.NOINC `(.L_x_0) ;  /* 0x0000001000000944 */ /* 0x000fe20003c00000 */
[----:B------:R-:W-:Y:S06]  /*2020*/  BRA `(.L_x_1) ;  /* 0xffffe9a000007947 */ /* 0x000fec000383ffff */
.L_x_0:
[----:B------:R-:W-:Y:S01]  /*2030*/  MOV R12, R4 ;  /* 0x00000004000c7202 */ /* 0x000fe20000000f00 */
[----:B------:R-:W1:Y:S01]  /*2040*/  S2R R34, SR_CTAID.Y ;  /* 0x0000000000227919 */ /* 0x000e620000002600 */
[C---:B0-----:R-:W-:Y:S01]  /*2050*/  LOP3.LUT R0, R124.reuse, 0x3f, RZ, 0xc0, !PT ;  /* 0x0000003f7c007812 */ /* 0x041fe200078ec0ff */
[----:B------:R-:W-:Y:S01]  /*2060*/  IMAD R123, R123, c[0x0][0x1c8], RZ ;  /* 0x000072007b7b7a24 */ /* 0x000fe200078e02ff */
[----:B------:R-:W-:Y:S01]  /*2070*/  LOP3.LUT R2, R124, 0xc0, RZ, 0xc0, !PT ;  /* 0x000000c07c027812 */ /* 0x000fe200078ec0ff */
[----:B------:R-:W-:Y:S01]  /*2080*/  BAR.SYNC.DEFER_BLOCKING 0x0 ;  /* 0x0000000000007b1d */ /* 0x000fe20000010000 */
[----:B------:R-:W-:-:S02]  /*2090*/  FSETP.GT.AND P2, PT, |R9|, 8.50705917302346158658e+37, PT ;  /* 0x7e8000000900780b */ /* 0x000fc40003f44200 */
[----:B------:R-:W-:Y:S02]  /*20a0*/  FSETP.GT.AND P6, PT, |R12|, 8.50705917302346158658e+37, PT ;  /* 0x7e8000000c00780b */ /* 0x000fe40003fc4200 */
[----:B------:R-:W-:Y:S02]  /*20b0*/  SHF.L.U32 R0, R0, 0x3, RZ ;  /* 0x0000000300007819 */ /* 0x000fe400000006ff */
[----:B------:R-:W-:Y:S02]  /*20c0*/  SHF.R.U32.HI R3, RZ, 0x1, R2 ;  /* 0x00000001ff037819 */ /* 0x000fe40000011602 */
[C---:B------:R-:W-:Y:S02]  /*20d0*/  FSETP.GEU.AND P4, PT, |R9|.reuse, 1.175494350822287508e-38, PT ;  /* 0x008000000900780b */ /* 0x040fe40003f8e200 */
[----:B------:R-:W-:Y:S02]  /*20e0*/  FSETP.GEU.AND P5, PT, |R12|, 1.175494350822287508e-38, PT ;  /* 0x008000000c00780b */ /* 0x000fe40003fae200 */
[----:B------:R-:W-:Y:S01]  /*20f0*/  LOP3.LUT R7, R0, R3, RZ, 0x3c, !PT ;  /* 0x0000000300077212 */ /* 0x000fe200078e3cff */
[C---:B------:R-:W-:Y:S01]  /*2100*/  FMUL R0, R9.reuse, 8388608 ;  /* 0x4b00000009007820 */ /* 0x040fe20000400000 */
[C---:B------:R-:W-:Y:S01]  /*2110*/  FSETP.GEU.AND P0, PT, R9.reuse, 1.175494350822287508e-38, PT ;  /* 0x008000000900780b */ /* 0x040fe20003f0e000 */
[C---:B------:R-:W-:Y:S01]  /*2120*/  FMUL R3, R12.reuse, 8388608 ;  /* 0x4b0000000c037820 */ /* 0x040fe20000400000 */
[----:B------:R-:W-:Y:S01]  /*2130*/  FSETP.GEU.AND P1, PT, R12, 1.175494350822287508e-38, PT ;  /* 0x008000000c00780b */ /* 0x000fe20003f2e000 */
[----:B------:R-:W-:Y:S01]  /*2140*/  @P6 FMUL R16, R16, 0.25 ;  /* 0x3e80000010106820 */ /* 0x000fe20000400000 */
[----:B------:R-:W-:Y:S01]  /*2150*/  SHF.L.U32 R2, R124, 0x7, RZ ;  /* 0x000000077c027819 */ /* 0x000fe200000006ff */
[----:B------:R-:W-:Y:S01]  /*2160*/  @P6 FMUL R20, R20, 0.25 ;  /* 0x3e80000014146820 */ /* 0x000fe20000400000 */
[----:B------:R-:W-:Y:S01]  /*2170*/  FSEL R0, R0, R9, !P0 ;  /* 0x0000000900007208 */ /* 0x000fe20004000000 */
[----:B------:R-:W-:Y:S01]  /*2180*/  @P2 FMUL R9, R9, 0.25 ;  /* 0x3e80000009092820 */ /* 0x000fe20000400000 */
[----:B------:R-:W-:Y:S01]  /*2190*/  FSEL R32, R3, R12, !P1 ;  /* 0x0000000c03207208 */ /* 0x000fe20004800000 */
[----:B------:R-:W-:Y:S01]  /*21a0*/  @P6 FMUL R12, R12, 0.25 ;  /* 0x3e8000000c0c6820 */ /* 0x000fe20000400000 */
[----:B------:R-:W-:Y:S01]  /*21b0*/  LOP3.LUT R4, R2, 0x600, RZ, 0xc0, !PT ;  /* 0x0000060002047812 */ /* 0x000fe200078ec0ff */
[----:B------:R-:W-:Y:S01]  /*21c0*/  @!P4 FMUL R9, R9, 16777216 ;  /* 0x4b8000000909c820 */ /* 0x000fe20000400000 */
[----:B------:R-:W-:Y:S01]  /*21d0*/  MOV R33, R29 ;  /* 0x0000001d00217202 */ /* 0x000fe20000000f00 */
[----:B------:R-:W-:Y:S01]  /*21e0*/  @!P5 FMUL R12, R12, 16777216 ;  /* 0x4b8000000c0cd820 */ /* 0x000fe20000400000 */
[----:B------:R-:W-:Y:S01]  /*21f0*/  MOV R29, R25 ;  /* 0x00000019001d7202 */ /* 0x000fe20000000f00 */
[----:B------:R-:W0:Y:S01]  /*2200*/  MUFU.RCP R3, R9 ;  /* 0x0000000900037308 */ /* 0x000e220000001000 */
[----:B------:R-:W-:Y:S01]  /*2210*/  IADD3 R25, R4, R7, RZ ;  /* 0x0000000704197210 */ /* 0x000fe20007ffe0ff */
[----:B------:R-:W-:Y:S01]  /*2220*/  @P2 FMUL R22, R22, 0.25 ;  /* 0x3e80000016162820 */ /* 0x000fe20000400000 */
[----:B------:R-:W-:Y:S01]  /*2230*/  MOV R10, R27 ;  /* 0x0000001b000a7202 */ /* 0x000fe20000000f00 */
[----:B------:R-:W-:Y:S01]  /*2240*/  @P6 FMUL R24, R24, 0.25 ;  /* 0x3e80000018186820 */ /* 0x000fe20000400000 */
[----:B------:R-:W-:Y:S01]  /*2250*/  MOV R8, R23 ;  /* 0x0000001700087202 */ /* 0x000fe20000000f00 */
[----:B------:R-:W-:Y:S01]  /*2260*/  @P6 FMUL R28, R28, 0.25 ;  /* 0x3e8000001c1c6820 */ /* 0x000fe20000400000 */
[----:B------:R-:W-:Y:S01]  /*2270*/  MOV R27, R21 ;  /* 0x00000015001b7202 */ /* 0x000fe20000000f00 */
[----:B------:R-:W2:Y:S01]  /*2280*/  MUFU.RCP R4, R12 ;  /* 0x0000000c00047308 */ /* 0x000ea20000001000 */
[----:B------:R-:W-:Y:S01]  /*2290*/  @P2 FMUL R10, R10, 0.25 ;  /* 0x3e8000000a0a2820 */ /* 0x000fe20000400000 */
[----:B------:R-:W-:Y:S01]  /*22a0*/  MOV R23, R17 ;  /* 0x0000001100177202 */ /* 0x000fe20000000f00 */
[----:B-1----:R-:W-:Y:S01]  /*22b0*/  IMAD R17, R34, c[0x0][0x1c0], RZ ;  /* 0x0000700022117a24 */ /* 0x002fe200078e02ff */
[----:B------:R-:W-:Y:S01]  /*22c0*/  MOV R6, R18 ;  /* 0x0000001200067202 */ /* 0x000fe20000000f00 */
[----:B------:R-:W-:Y:S01]  /*22d0*/  IMAD R18, R120, c[0x0][0x1c4], RZ ;  /* 0x0000710078127a24 */ /* 0x000fe200078e02ff */
[----:B------:R-:W-:Y:S01]  /*22e0*/  SHF.L.U32 R21, R124, 0x5, RZ ;  /* 0x000000057c157819 */ /* 0x000fe200000006ff */
[----:B------:R-:W-:Y:S01]  /*22f0*/  @!P4 FMUL R10, R10, 16777216 ;  /* 0x4b8000000a0ac820 */ /* 0x000fe20000400000 */
[----:B------:R-:W-:Y:S01]  /*2300*/  SHF.L.U32 R2, R17, 0x1, RZ ;  /* 0x0000000111027819 */ /* 0x000fe200000006ff */
[----:B------:R-:W-:Y:S01]  /*2310*/  @!P5 FMUL R16, R16, 16777216 ;  /* 0x4b8000001010d820 */ /* 0x000fe20000400000 */
[----:B------:R-:W-:Y:S01]  /*2320*/  SHF.L.U32 R5, R18, 0x1, RZ ;  /* 0x0000000112057819 */ /* 0x000fe200000006ff */
[----:B------:R-:W-:-:S02]  /*2330*/  @!P5 FMUL R20, R20, 16777216 ;  /* 0x4b8000001414d820 */ /* 0x000fc40000400000 */
[----:B------:R-:W-:Y:S02]  /*2340*/  @P2 FMUL R19, R19, 0.25 ;  /* 0x3e80000013132820 */ /* 0x000fe40000400000 */
[----:B------:R-:W-:Y:S02]  /*2350*/  @!P4 FMUL R22, R22, 16777216 ;  /* 0x4b8000001616c820 */ /* 0x000fe40000400000 */
[----:B------:R-:W-:Y:S02]  /*2360*/  @!P5 FMUL R24, R24, 16777216 ;  /* 0x4b8000001818d820 */ /* 0x000fe40000400000 */
[----:B------:R-:W-:Y:S02]  /*2370*/  @!P5 FMUL R28, R28, 16777216 ;  /* 0x4b8000001c1cd820 */ /* 0x000fe40000400000 */
[----:B------:R-:W-:Y:S02]  /*2380*/  @P2 FMUL R6, R6, 0.25 ;  /* 0x3e80000006062820 */ /* 0x000fe40000400000 */
[----:B------:R-:W-:-:S02]  /*2390*/  @P2 FMUL R8, R8, 0.25 ;  /* 0x3e80000008082820 */ /* 0x000fc40000400000 */
[----:B------:R-:W-:Y:S02]  /*23a0*/  @P2 FMUL R26, R26, 0.25 ;  /* 0x3e8000001a1a2820 */ /* 0x000fe40000400000 */
[----:B------:R-:W-:Y:S02]  /*23b0*/  @P2 FMUL R31, R31, 0.25 ;  /* 0x3e8000001f1f2820 */ /* 0x000fe40000400000 */
[----:B------:R-:W-:Y:S01]  /*23c0*/  @P2 FMUL R30, R30, 0.25 ;  /* 0x3e8000001e1e2820 */ /* 0x000fe20000400000 */
[----:B------:R-:W-:Y:S01]  /*23d0*/  IADD3 R2, P2, P3, R5, c[0x0][0x178], R2 ;  /* 0x00005e0005027a10 */ /* 0x000fe20007b5e002 */
[----:B------:R-:W-:Y:S02]  /*23e0*/  @P6 FMUL R23, R23, 0.25 ;  /* 0x3e80000017176820 */ /* 0x000fe40000400000 */
[----:B------:R-:W-:Y:S02]  /*23f0*/  @P6 FMUL R27, R27, 0.25 ;  /* 0x3e8000001b1b6820 */ /* 0x000fe40000400000 */
[----:B0-----:R-:W-:-:S02]  /*2400*/  FMUL R11, R3, R10 ;  /* 0x0000000a030b7220 */ /* 0x001fc40000400000 */
[----:B------:R-:W-:Y:S02]  /*2410*/  @P6 FMUL R29, R29, 0.25 ;  /* 0x3e8000001d1d6820 */ /* 0x000fe40000400000 */
[----:B------:R-:W-:Y:S02]  /*2420*/  @P6 FMUL R33, R33, 0.25 ;  /* 0x3e80000021216820 */ /* 0x000fe40000400000 */
[C---:B--2---:R-:W-:Y:S02]  /*2430*/  FMUL R7, R4.reuse, R16 ;  /* 0x0000001004077220 */ /* 0x044fe40000400000 */
[C---:B------:R-:W-:Y:S02]  /*2440*/  FMUL R10, R4.reuse, R20 ;  /* 0x00000014040a7220 */ /* 0x040fe40000400000 */
[----:B------:R-:W-:Y:S02]  /*2450*/  @!P4 FMUL R19, R19, 16777216 ;  /* 0x4b8000001313c820 */ /* 0x000fe40000400000 */
[----:B------:R-:W-:Y:S01]  /*2460*/  FMUL R9, R3, R22 ;  /* 0x0000001603097220 */ /* 0x000fe20000400000 */
[----:B------:R-:W-:Y:S01]  /*2470*/  LOP3.LUT R22, R21, 0x260, RZ, 0xc0, !PT ;  /* 0x0000026015167812 */ /* 0x000fe200078ec0ff */
[C---:B------:R-:W-:Y:S01]  /*2480*/  FMUL R13, R4.reuse, R24 ;  /* 0x00000018040d7220 */ /* 0x040fe20000400000 */
[----:B------:R-:W-:Y:S01]  /*2490*/  F2FP.PACK_AB R21, R7, R10 ;  /* 0x0000000a0715723e */ /* 0x000fe200000000ff */
[----:B------:R-:W-:Y:S01]  /*24a0*/  FMUL R16, R4, R28 ;  /* 0x0000001c04107220 */ /* 0x000fe20000400000 */
[----:B------:R-:W-:Y:S01]  /*24b0*/  LOP3.LUT R22, R22, 0x38, R125, 0x78, !PT ;  /* 0x0000003816167812 */ /* 0x000fe200078e787d */
[----:B------:R-:W-:Y:S01]  /*24c0*/  @!P4 FMUL R6, R6, 16777216 ;  /* 0x4b8000000606c820 */ /* 0x000fe20000400000 */
[----:B------:R-:W-:Y:S01]  /*24d0*/  LOP3.LUT R125, R125, 0x78, RZ, 0xc0, !PT ;  /* 0x000000787d7d7812 */ /* 0x000fe200078ec0ff */
[----:B------:R-:W-:Y:S01]  /*24e0*/  @!P4 FMUL R8, R8, 16777216 ;  /* 0x4b8000000808c820 */ /* 0x000fe20000400000 */
[----:B------:R-:W-:Y:S01]  /*24f0*/  F2FP.PACK_AB R20, R13, R16 ;  /* 0x000000100d14723e */ /* 0x000fe200000000ff */
[----:B------:R-:W-:-:S02]  /*2500*/  @!P4 FMUL R26, R26, 16777216 ;  /* 0x4b8000001a1ac820 */ /* 0x000fc40000400000 */
[----:B------:R-:W-:Y:S02]  /*2510*/  @!P4 FMUL R31, R31, 16777216 ;  /* 0x4b8000001f1fc820 */ /* 0x000fe40000400000 */
[----:B------:R-:W-:Y:S01]  /*2520*/  @!P4 FMUL R30, R30, 16777216 ;  /* 0x4b8000001e1ec820 */ /* 0x000fe20000400000 */
[----:B------:R-:W-:Y:S01]  /*2530*/  LOP3.LUT P4, RZ, R124, 0xe0, RZ, 0xc0, !PT ;  /* 0x000000e07cff7812 */ /* 0x000fe2000788c0ff */
[----:B------:R-:W-:Y:S02]  /*2540*/  @!P5 FMUL R23, R23, 16777216 ;  /* 0x4b8000001717d820 */ /* 0x000fe40000400000 */
[----:B------:R-:W-:Y:S02]  /*2550*/  @!P5 FMUL R27, R27, 16777216 ;  /* 0x4b8000001b1bd820 */ /* 0x000fe40000400000 */
[----:B------:R-:W-:Y:S02]  /*2560*/  @!P5 FMUL R29, R29, 16777216 ;  /* 0x4b8000001d1dd820 */ /* 0x000fe40000400000 */
[----:B------:R-:W-:-:S02]  /*2570*/  @!P5 FMUL R33, R33, 16777216 ;  /* 0x4b8000002121d820 */ /* 0x000fc40000400000 */
[C---:B------:R-:W-:Y:S01]  /*2580*/  FMUL R5, R3.reuse, R19 ;  /* 0x0000001303057220 */ /* 0x040fe20000400000 */
[----:B------:R-:W-:Y:S01]  /*2590*/  SHF.L.U32 R19, R124, 0x2, RZ ;  /* 0x000000027c137819 */ /* 0x000fe200000006ff */
[C---:B------:R-:W-:Y:S02]  /*25a0*/  FMUL R6, R3.reuse, R6 ;  /* 0x0000000603067220 */ /* 0x040fe40000400000 */
[C---:B------:R-:W-:Y:S01]  /*25b0*/  FMUL R8, R3.reuse, R8 ;  /* 0x0000000803087220 */ /* 0x040fe20000400000 */
[----:B------:R-:W-:Y:S01]  /*25c0*/  LOP3.LUT R24, R22, 0x80, R19, 0xf8, !PT ;  /* 0x0000008016187812 */ /* 0x000fe200078ef813 */
[C---:B------:R-:W-:Y:S01]  /*25d0*/  FMUL R12, R3.reuse, R26 ;  /* 0x0000001a030c7220 */ /* 0x040fe20000400000 */
[----:B------:R-:W-:Y:S01]  /*25e0*/  SHF.L.U32 R26, R124, 0x3, RZ ;  /* 0x000000037c1a7819 */ /* 0x000fe200000006ff */
[C---:B------:R-:W-:Y:S01]  /*25f0*/  FMUL R14, R3.reuse, R31 ;  /* 0x0000001f030e7220 */ /* 0x040fe20000400000 */
[----:B------:R-:W-:Y:S01]  /*2600*/  SHF.R.U32.HI R124, RZ, 0x1, R124 ;  /* 0x00000001ff7c7819 */ /* 0x000fe2000001167c */
[----:B------:R-:W-:Y:S01]  /*2610*/  FMUL R15, R3, R30 ;  /* 0x0000001e030f7220 */ /* 0x000fe20000400000 */
[----:B------:R-:W-:Y:S01]  /*2620*/  IADD3 R3, R32, -0x3f3504f3, RZ ;  /* 0xc0cafb0d20037810 */ /* 0x000fe20007ffe0ff */
[C---:B------:R-:W-:Y:S01]  /*2630*/  FMUL R7, R4.reuse, R23 ;  /* 0x0000001704077220 */ /* 0x040fe20000400000 */
[----:B------:R-:W-:Y:S01]  /*2640*/  F2FP.PACK_AB R14, R11, R14 ;  /* 0x0000000e0b0e723e */ /* 0x000fe200000000ff */
[C---:B------:R-:W-:Y:S01]  /*2650*/  FMUL R10, R4.reuse, R27 ;  /* 0x0000001b040a7220 */ /* 0x040fe20000400000 */
[----:B------:R-:W-:Y:S01]  /*2660*/  LOP3.LUT R3, R3, 0xff800000, RZ, 0xc0, !PT ;  /* 0xff80000003037812 */ /* 0x000fe200078ec0ff */
[----:B------:R-:W-:Y:S01]  /*2670*/  FMUL R13, R4, R29 ;  /* 0x0000001d040d7220 */ /* 0x000fe20000400000 */
[----:B------:R-:W-:Y:S01]  /*2680*/  F2FP.PACK_AB R12, R12, R15 ;  /* 0x0000000f0c0c723e */ /* 0x000fe200000000ff */
[----:B------:R-:W-:Y:S01]  /*2690*/  FMUL R16, R4, R33 ;  /* 0x0000002104107220 */ /* 0x000fe20000400000 */
[----:B------:R-:W-:Y:S01]  /*26a0*/  IADD3 R4, R0, -0x3f3504f3, RZ ;  /* 0xc0cafb0d00047810 */ /* 0x000fe20007ffe0ff */
[----:B------:R-:W-:Y:S01]  /*26b0*/  STS.64 [R24], R20 ;  /* 0x0000001418007388 */ /* 0x000fe20000000a00 */
[----:B------:R-:W-:Y:S01]  /*26c0*/  F2FP.PACK_AB R23, R7, R10 ;  /* 0x0000000a0717723e */ /* 0x000fe200000000ff */
[----:B------:R-:W-:Y:S01]  /*26d0*/  IMAD.HI R17, R17, 0x2, RZ ;  /* 0x0000000211117827 */ /* 0x000fe200078e02ff */
[----:B------:R-:W-:-:S02]  /*26e0*/  LOP3.LUT R7, R4, 0xff800000, RZ, 0xc0, !PT ;  /* 0xff80000004077812 */ /* 0x000fc400078ec0ff */
[----:B------:R-:W-:Y:S01]  /*26f0*/  F2FP.PACK_AB R22, R13, R16 ;  /* 0x000000100d16723e */ /* 0x000fe200000000ff */
[----:B------:R-:W-:Y:S01]  /*2700*/  IMAD.HI R18, R18, 0x2, RZ ;  /* 0x0000000212127827 */ /* 0x000fe200078e02ff */
[----:B------:R-:W-:Y:S02]  /*2710*/  F2FP.PACK_AB R13, R6, R9 ;  /* 0x00000009060d723e */ /* 0x000fe400000000ff */
[----:B------:R-:W-:Y:S01]  /*2720*/  F2FP.PACK_AB R15, R5, R8 ;  /* 0x00000008050f723e */ /* 0x000fe200000000ff */
[----:B------:R-:W-:Y:S01]  /*2730*/  STS.64 [R24+0x100], R22 ;  /* 0x0001001618007388 */ /* 0x000fe20000000a00 */
[----:B------:R-:W-:Y:S02]  /*2740*/  LOP3.LUT R10, R24, 0x40, RZ, 0x3c, !PT ;  /* 0x00000040180a7812 */ /* 0x000fe400078e3cff */
[----:B------:R-:W-:Y:S02]  /*2750*/  IADD3 R4, R32, -R3, RZ ;  /* 0x8000000320047210 */ /* 0x000fe40007ffe0ff */
[----:B------:R-:W-:Y:S01]  /*2760*/  IADD3 R6, R0, -R7, RZ ;  /* 0x8000000700067210 */ /* 0x000fe20007ffe0ff */
[----:B------:R0:W-:Y:S01]  /*2770*/  STS.64 [R10+0x400], R12 ;  /* 0x0004000c0a007388 */ /* 0x0001e20000000a00 */
[----:B------:R-:W-:Y:S01]  /*2780*/  MOV R8, 0x3dc6b27f ;  /* 0x3dc6b27f00087802 */ /* 0x000fe20000000f00 */
[----:B------:R-:W-:Y:S01]  /*2790*/  FADD R5, R4, -1 ;  /* 0xbf80000004057421 */ /* 0x000fe20000000000 */
[----:B------:R-:W-:Y:S01]  /*27a0*/  IADD3.X R18, R18, c[0x0][0x17c], R17, P2, P3 ;  /* 0x00005f0012127a10 */ /* 0x000fe200017e6411 */
[----:B------:R1:W-:Y:S01]  /*27b0*/  STS.64 [R10+0x500], R14 ;  /* 0x0005000e0a007388 */ /* 0x0003e20000000a00 */
[----:B------:R-:W-:-:S03]  /*27c0*/  FADD R9, R6, -1 ;  /* 0xbf80000006097421 */ /* 0x000fc60000000000 */
[----:B------:R-:W-:Y:S01]  /*27d0*/  BAR.SYNC.DEFER_BLOCKING 0x0 ;  /* 0x0000000000007b1d */ /* 0x000fe20000010000 */
[-C--:B------:R-:W-:Y:S01]  /*27e0*/  FFMA.FTZ R4, R5, R8.reuse, -0.16845393180847167969 ;  /* 0xbe2c7f3005047423 */ /* 0x080fe20000010008 */
[----:B------:R-:W-:Y:S01]  /*27f0*/  ISETP.GE.U32.AND P2, PT, R0, 0x7f800000, PT ;  /* 0x7f8000000000780c */ /* 0x000fe20003f46070 */
[----:B------:R-:W-:Y:S01]  /*2800*/  FFMA.FTZ R6, R9, R8, -0.16845393180847167969 ;  /* 0xbe2c7f3009067423 */ /* 0x000fe20000010008 */
[----:B------:R-:W-:Y:S01]  /*2810*/  LOP3.LUT R11, R26, 0x38, RZ, 0xc0, !PT ;  /* 0x000000381a0b7812 */ /* 0x000fe200078ec0ff */
[----:B------:R-:W-:Y:S01]  /*2820*/  FFMA.FTZ R4, R5, R4, 0.1716887056827545166 ;  /* 0x3e2fcf2a05047423 */ /* 0x000fe20000010004 */
[----:B0-----:R-:W0:Y:S01]  /*2830*/  S2R R12, SR_TID.X ;  /* 0x00000000000c7919 */ /* 0x001e220000002100 */
[----:B------:R-:W-:Y:S01]  /*2840*/  FFMA.FTZ R6, R9, R6, 0.1716887056827545166 ;  /* 0x3e2fcf2a09067423 */ /* 0x000fe20000010006 */
[----:B------:R-:W-:Y:S01]  /*2850*/  LOP3.LUT R19, R19, 0x40, RZ, 0xc0, !PT ;  /* 0x0000004013137812 */ /* 0x000fe200078ec0ff */
[----:B------:R-:W-:Y:S01]  /*2860*/  FFMA.FTZ R4, R5, R4, -0.17900948226451873779 ;  /* 0xbe374e4305047423 */ /* 0x000fe20000010004 */
[----:B------:R-:W-:Y:S01]  /*2870*/  LOP3.LUT R124, R124, 0x4, RZ, 0xc0, !PT ;  /* 0x000000047c7c7812 */ /* 0x000fe200078ec0ff */
[----:B------:R-:W-:-:S02]  /*2880*/  FFMA.FTZ R8, R9, R6, -0.17900948226451873779 ;  /* 0xbe374e4309087423 */ /* 0x000fc40000010006 */
[----:B------:R-:W-:Y:S01]  /*2890*/  FFMA.FTZ R6, R5, R4, 0.20512372255325317383 ;  /* 0x3e520bf405067423 */ /* 0x000fe20000010004 */
[----:B------:R-:W-:Y:S01]  /*28a0*/  IADD3 R19, R19, R11, R124 ;  /* 0x0000000b13137210 */ /* 0x000fe20007ffe07c */
[----:B------:R-:W-:Y:S01]  /*28b0*/  FFMA.FTZ R8, R9, R8, 0.20512372255325317383 ;  /* 0x3e520bf409087423 */ /* 0x000fe20000010008 */
[----:B------:R2:W3:Y:S01]  /*28c0*/  I2F R4, R3 ;  /* 0x0000000300047306 */ /* 0x0004e20000201400 */
[----:B------:R-:W-:Y:S02]  /*28d0*/  FFMA.FTZ R6, R5, R6, -0.24046532809734344482 ;  /* 0xbe763c8b05067423 */ /* 0x000fe40000010006 */
[----:B------:R-:W-:Y:S02]  /*28e0*/  FFMA.FTZ R8, R9, R8, -0.24046532809734344482 ;  /* 0xbe763c8b09087423 */ /* 0x000fe40000010008 */
[----:B------:R-:W-:Y:S02]  /*28f0*/  FFMA.FTZ R6, R5, R6, 0.28857114911079406738 ;  /* 0x3e93bf9905067423 */ /* 0x000fe40000010006 */
[----:B-1----:R-:W-:Y:S01]  /*2900*/  FFMA.FTZ R10, R9, R8, 0.28857114911079406738 ;  /* 0x3e93bf99090a7423 */ /* 0x002fe20000010008 */
[----:B------:R-:W1:Y:S01]  /*2910*/  LDS.64 R24, [R25] ;  /* 0x0000000019187984 */ /* 0x000e620000000a00 */
[----:B------:R-:W-:Y:S01]  /*2920*/  FFMA.FTZ R6, R5, R6, -0.36067417263984680176 ;  /* 0xbeb8aa4905067423 */ /* 0x000fe20000010006 */
[----:B------:R4:W5:Y:S01]  /*2930*/  I2F R8, R7 ;  /* 0x0000000700087306 */ /* 0x0009620000201400 */
[----:B------:R-:W-:Y:S01]  /*2940*/  FFMA.FTZ R10, R9, R10, -0.36067417263984680176 ;  /* 0xbeb8aa49090a7423 */ /* 0x000fe2000001000a */
[----:B--2---:R-:W-:Y:S01]  /*2950*/  FSEL R3, RZ, -23, P1 ;  /* 0xc1b80000ff037808 */ /* 0x004fe20000800000 */
[----:B------:R-:W-:Y:S01]  /*2960*/  FFMA.FTZ R6, R5, R6, 0.48089820146560668945 ;  /* 0x3ef6384a05067423 */ /* 0x000fe20000010006 */
[----:B------:R-:W-:Y:S01]  /*2970*/  ISETP.GE.U32.AND P1, PT, R32, 0x7f800000, PT ;  /* 0x7f8000002000780c */ /* 0x000fe20003f26070 */
[----:B------:R-:W-:Y:S01]  /*2980*/  FFMA.FTZ R10, R9, R10, 0.48089820146560668945 ;  /* 0x3ef6384a090a7423 */ /* 0x000fe2000001000a */
[----:B0-----:R-:W-:Y:S01]  /*2990*/  LEA.HI R12, R12, 0x18, RZ, 0x1b ;  /* 0x000000180c0c7811 */ /* 0x001fe200078fd8ff */
[----:B------:R-:W-:-:S02]  /*29a0*/  FFMA.FTZ R6, R5, R6, -0.72134751081466674805 ;  /* 0xbf38aa3b05067423 */ /* 0x000fc40000010006 */
[----:B------:R-:W-:Y:S01]  /*29b0*/  FFMA.FTZ R10, R9, R10, -0.72134751081466674805 ;  /* 0xbf38aa3b090a7423 */ /* 0x000fe2000001000a */
[----:B----4-:R-:W-:Y:S01]  /*29c0*/  FSEL R7, RZ, -23, P0 ;  /* 0xc1b80000ff077808 */ /* 0x010fe20000000000 */
[----:B------:R-:W-:Y:S01]  /*29d0*/  FMUL R6, R5, R6 ;  /* 0x0000000605067220 */ /* 0x000fe20000400000 */
[----:B------:R-:W-:Y:S01]  /*29e0*/  FSETP.NEU.AND P0, PT, R32, RZ, PT ;  /* 0x000000ff2000720b */ /* 0x000fe20003f0d000 */
[----:B------:R-:W-:Y:S02]  /*29f0*/  FMUL R10, R9, R10 ;  /* 0x0000000a090a7220 */ /* 0x000fe40000400000 */
[----:B------:R-:W-:Y:S02]  /*2a00*/  FMUL R6, R5, R6 ;  /* 0x0000000605067220 */ /* 0x000fe40000400000 */
[----:B------:R-:W-:Y:S02]  /*2a10*/  FMUL R10, R9, R10 ;  /* 0x0000000a090a7220 */ /* 0x000fe40000400000 */
[----:B---3--:R-:W-:-:S02]  /*2a20*/  FFMA.FTZ R3, R4, 1.1920928955078125e-07, R3 ;  /* 0x3400000004037823 */ /* 0x008fc40000010003 */
[----:B-----5:R-:W-:Y:S01]  /*2a30*/  FFMA.FTZ R7, R8, 1.1920928955078125e-07, R7 ;  /* 0x3400000008077823 */ /* 0x020fe20000010007 */
[----:B------:R-:W-:Y:S01]  /*2a40*/  MOV R8, c[0x0][0x1c8] ;  /* 0x0000720000087a02 */ /* 0x000fe20000000f00 */
[----:B------:R-:W-:Y:S01]  /*2a50*/  FFMA.FTZ R6, R5, 1.4426950216293334961, R6 ;  /* 0x3fb8aa3b05067823 */ /* 0x000fe20000010006 */
[----:B------:R-:W-:Y:S01]  /*2a60*/  @P1 MOV R5, 0x7f800000 ;  /* 0x7f80000000051802 */ /* 0x000fe20000000f00 */
[----:B------:R-:W-:Y:S02]  /*2a70*/  FFMA.FTZ R4, R9, 1.4426950216293334961, R10 ;  /* 0x3fb8aa3b09047823 */ /* 0x000fe4000001000a */
[----:B------:R-:W-:Y:S01]  /*2a80*/  FADD R10, R3, R6 ;  /* 0x00000006030a7221 */ /* 0x000fe20000000000 */
[----:B------:R-:W-:Y:S01]  /*2a90*/  LEA R3, R8, R123, 0x3 ;  /* 0x0000007b08037211 */ /* 0x000fe200078e18ff */
[----:B------:R-:W-:Y:S01]  /*2aa0*/  FADD R11, R7, R4 ;  /* 0x00000004070b7221 */ /* 0x000fe20000000000 */
[----:B------:R-:W-:Y:S01]  /*2ab0*/  @P2 MOV R7, 0x7f800000 ;  /* 0x7f80000000072802 */ /* 0x000fe20000000f00 */
[----:B------:R-:W-:Y:S01]  /*2ac0*/  @P1 FFMA.FTZ R10, R32, R5, +INF ;  /* 0x7f800000200a1423 */ /* 0x000fe20000010005 */
[-C--:B------:R-:W-:Y:S01]  /*2ad0*/  LEA R4, P1, R123, R2.reuse, 0x1 ;  /* 0x000000027b047211 */ /* 0x080fe200078208ff */
[----:B------:R-:W-:Y:S01]  /*2ae0*/  IMAD R13, R12, c[0x0][0x1c8], RZ ;  /* 0x000072000c0d7a24 */ /* 0x000fe200078e02ff */
[----:B------:R-:W-:Y:S01]  /*2af0*/  LEA R9, R8, R3, 0x3 ;  /* 0x0000000308097211 */ /* 0x000fe200078e18ff */
[----:B------:R-:W-:Y:S01]  /*2b00*/  @P2 FFMA.FTZ R11, R0, R7, +INF ;  /* 0x7f800000000b2423 */ /* 0x000fe20000010007 */
[----:B------:R-:W-:-:S02]  /*2b10*/  LEA R6, P2, R3, R2, 0x1 ;  /* 0x0000000203067211 */ /* 0x000fc400078408ff */
[----:B------:R-:W-:Y:S02]  /*2b20*/  LEA.HI.X.SX32 R5, R123, R18, 0x1, P1 ;  /* 0x000000127b057211 */ /* 0x000fe400008f0eff */
[-C--:B------:R-:W-:Y:S02]  /*2b30*/  LEA R8, P3, R9, R2.reuse, 0x1 ;  /* 0x0000000209087211 */ /* 0x080fe400078608ff */
[----:B------:R-:W-:Y:S01]  /*2b40*/  LEA R2, P5, R13, R2, 0x1 ;  /* 0x000000020d027211 */ /* 0x000fe200078a08ff */
[----:B-1----:R0:W-:Y:S01]  /*2b50*/  STG.E.U16 [R4.64], R24 ;  /* 0x0000001804007986 */ /* 0x0021e2000c101504 */
[----:B------:R-:W-:Y:S02]  /*2b60*/  FSETP.NEU.AND P1, PT, R0, RZ, PT ;  /* 0x000000ff0000720b */ /* 0x000fe40003f2d000 */
[----:B------:R-:W-:Y:S02]  /*2b70*/  LEA.HI.X.SX32 R7, R3, R18, 0x1, P2 ;  /* 0x0000001203077211 */ /* 0x000fe400010f0eff */
[----:B------:R-:W-:-:S02]  /*2b80*/  PRMT R0, R24, 0x7632, R0 ;  /* 0x0000763218007816 */ /* 0x000fc40000000000 */
[-C--:B------:R-:W-:Y:S02]  /*2b90*/  LEA.HI.X.SX32 R9, R9, R18.reuse, 0x1, P3 ;  /* 0x0000001209097211 */ /* 0x080fe400018f0eff */
[----:B------:R-:W-:Y:S01]  /*2ba0*/  LEA.HI.X.SX32 R3, R13, R18, 0x1, P5 ;  /* 0x000000120d037211 */ /* 0x000fe200028f0eff */
[----:B------:R1:W-:Y:S01]  /*2bb0*/  STG.E.U16 [R6.64], R0 ;  /* 0x0000000006007986 */ /* 0x0003e2000c101504 */
[----:B------:R-:W-:Y:S02]  /*2bc0*/  FSEL R13, R10, -INF , P0 ;  /* 0xff8000000a0d7808 */ /* 0x000fe40000000000 */
[----:B0-----:R-:W-:Y:S01]  /*2bd0*/  PRMT R5, R25, 0x7632, R5 ;  /* 0x0000763219057816 */ /* 0x001fe20000000005 */
[----:B------:R1:W-:Y:S01]  /*2be0*/  STG.E.U16 [R8.64], R25 ;  /* 0x0000001908007986 */ /* 0x0003e2000c101504 */
[----:B------:R-:W-:Y:S01]  /*2bf0*/  FSEL R11, R11, -INF , P1 ;  /* 0xff8000000b0b7808 */ /* 0x000fe20000800000 */
[----:B------:R-:W-:Y:S02]  /*2c00*/  FFMA R10, R13, 0.69314718246459960938, R36 ;  /* 0x3f3172180d0a7823 */ /* 0x000fe40000000024 */
[----:B------:R1:W-:Y:S02]  /*2c10*/  STG.E.U16 [R2.64], R5 ;  /* 0x0000000502007986 */ /* 0x0003e4000c101504 */
[----:B------:R-:W-:-:S02]  /*2c20*/  FFMA R11, R11, 0.69314718246459960938, R64 ;  /* 0x3f3172180b0b7823 */ /* 0x000fc40000000040 */
[----:B------:R-:W-:Y:S06]  /*2c30*/  BAR.SYNC.DEFER_BLOCKING 0x0 ;  /* 0x0000000000007b1d */ /* 0x000fec0000010000 */
[----:B------:R1:W-:Y:S04]  /*2c40*/  STS.64 [R125], R10 ;  /* 0x0000000a7d007388 */ /* 0x0003e80000000a00 */
[----:B------:R-:W-:Y:S06]  /*2c50*/  BAR.SYNC.DEFER_BLOCKING 0x0 ;  /* 0x0000000000007b1d */ /* 0x000fec0000010000 */
[----:B------:R-:W-:Y:S05]  /*2c60*/  @P4 EXIT ;  /* 0x000000000000494d */ /* 0x000fea0003800000 */
[----:B-1----:R-:W0:Y:S01]  /*2c70*/  LDS R19, [R19] ;  /* 0x0000000013137984 */ /* 0x002e220000000800 */
[----:B------:R-:W-:Y:S01]  /*2c80*/  IMAD R0, R34, c[0x0][0x1cc], RZ ;  /* 0x0000730022007a24 */ /* 0x000fe200078e02ff */
[C---:B------:R-:W-:Y:S01]  /*2c90*/  SHF.L.U32 R3, R120.reuse, 0x2, RZ ;  /* 0x0000000278037819 */ /* 0x040fe200000006ff */
[----:B------:R-:W-:-:S03]  /*2ca0*/  IMAD.HI R5, R120, 0x4, RZ ;  /* 0x0000000478057827 */ /* 0x000fc600078e02ff */
[C---:B------:R-:W-:Y:S01]  /*2cb0*/  SHF.L.U32 R2, R0.reuse, 0x2, RZ ;  /* 0x0000000200027819 */ /* 0x040fe200000006ff */
[----:B------:R-:W-:-:S03]  /*2cc0*/  IMAD.HI R0, R0, 0x4, RZ ;  /* 0x0000000400007827 */ /* 0x000fc600078e02ff */
[----:B------:R-:W-:-:S04]  /*2cd0*/  IADD3 R2, P0, P1, R3, c[0x0][0x180], R2 ;  /* 0x0000600003027a10 */ /* 0x000fc8000791e002 */
[----:B------:R-:W-:-:S05]  /*2ce0*/  IADD3.X R3, R5, c[0x0][0x184], R0, P0, P1 ;  /* 0x0000610005037a10 */ /* 0x000fca00007e2400 */
[----:B0-----:R-:W-:Y:S01]  /*2cf0*/  STG.E [R2.64], R19 ;  /* 0x0000001302007986 */ /* 0x001fe2000c101904 */
[----:B------:R-:W-:Y:S05]  /*2d00*/  EXIT ;  /* 0x000000000000794d */ /* 0x000fea0003800000 */
.L_x_2:
[----:B------:R-:W-:-:S00]  /*2d10*/  BRA `(.L_x_2) ;  /* 0xfffffff000007947 */ /* 0x000fc0000383ffff */
[----:B------:R-:W-:-:S00]  /*2d20*/  NOP ;  /* 0x0000000000007918 */ /* 0x000fc00000000000 */
        /* <DEDUP_REMOVED lines=13> */
.L_x_3:


//--------------------- .nv.global.init           --------------------------
	.section	.nv.global.init,"aw",@progbits
.nv.global.init:
	.type		_$_str,@object
	.size		_$_str,(.L_0 - _$_str)
_$_str:
        /*0000*/ 	.byte	0x5f, 0x5f, 0x43, 0x55, 0x44, 0x41, 0x5f, 0x46, 0x54, 0x5a, 0x00
.L_0:


//--------------------- .nv.shared.attn_fwd       --------------------------
	.section	.nv.shared.attn_fwd,"aw",@nobits
	.sectionflags	@""
	.align	16
